//
// Generated by NVIDIA NVVM Compiler
//
// Compiler Build ID: CL-36424714
// Cuda compilation tools, release 13.0, V13.0.88
// Based on NVVM 20.0.0
//

.version 9.0
.target sm_100
.address_size 64

	// .globl	_ZN3cub18CUB_300001_SM_10006detail11EmptyKernelIvEEvv
.global .align 1 .b8 _ZN34_INTERNAL_e4aff580_4_k_cu_9b6d1fd94cuda3std3__45__cpo5beginE[1];
.global .align 1 .b8 _ZN34_INTERNAL_e4aff580_4_k_cu_9b6d1fd94cuda3std3__45__cpo3endE[1];
.global .align 1 .b8 _ZN34_INTERNAL_e4aff580_4_k_cu_9b6d1fd94cuda3std3__45__cpo6cbeginE[1];
.global .align 1 .b8 _ZN34_INTERNAL_e4aff580_4_k_cu_9b6d1fd94cuda3std3__45__cpo4cendE[1];
.global .align 1 .b8 _ZN34_INTERNAL_e4aff580_4_k_cu_9b6d1fd94cuda3std3__45__cpo6rbeginE[1];
.global .align 1 .b8 _ZN34_INTERNAL_e4aff580_4_k_cu_9b6d1fd94cuda3std3__45__cpo4rendE[1];
.global .align 1 .b8 _ZN34_INTERNAL_e4aff580_4_k_cu_9b6d1fd94cuda3std3__45__cpo7crbeginE[1];
.global .align 1 .b8 _ZN34_INTERNAL_e4aff580_4_k_cu_9b6d1fd94cuda3std3__45__cpo5crendE[1];
.global .align 1 .b8 _ZN34_INTERNAL_e4aff580_4_k_cu_9b6d1fd94cuda3std3__436_GLOBAL__N__e4aff580_4_k_cu_9b6d1fd96ignoreE[1];
.global .align 1 .b8 _ZN34_INTERNAL_e4aff580_4_k_cu_9b6d1fd94cuda3std3__419piecewise_constructE[1];
.global .align 1 .b8 _ZN34_INTERNAL_e4aff580_4_k_cu_9b6d1fd94cuda3std3__48in_placeE[1];
.global .align 1 .b8 _ZN34_INTERNAL_e4aff580_4_k_cu_9b6d1fd94cuda3std3__420unreachable_sentinelE[1];
.global .align 1 .b8 _ZN34_INTERNAL_e4aff580_4_k_cu_9b6d1fd94cuda3std3__47nulloptE[1];
.global .align 1 .b8 _ZN34_INTERNAL_e4aff580_4_k_cu_9b6d1fd94cuda3std3__48unexpectE[1];
.global .align 1 .b8 _ZN34_INTERNAL_e4aff580_4_k_cu_9b6d1fd94cuda3std6ranges3__45__cpo4swapE[1];
.global .align 1 .b8 _ZN34_INTERNAL_e4aff580_4_k_cu_9b6d1fd94cuda3std6ranges3__45__cpo9iter_moveE[1];
.global .align 1 .b8 _ZN34_INTERNAL_e4aff580_4_k_cu_9b6d1fd94cuda3std6ranges3__45__cpo5beginE[1];
.global .align 1 .b8 _ZN34_INTERNAL_e4aff580_4_k_cu_9b6d1fd94cuda3std6ranges3__45__cpo3endE[1];
.global .align 1 .b8 _ZN34_INTERNAL_e4aff580_4_k_cu_9b6d1fd94cuda3std6ranges3__45__cpo6cbeginE[1];
.global .align 1 .b8 _ZN34_INTERNAL_e4aff580_4_k_cu_9b6d1fd94cuda3std6ranges3__45__cpo4cendE[1];
.global .align 1 .b8 _ZN34_INTERNAL_e4aff580_4_k_cu_9b6d1fd94cuda3std6ranges3__45__cpo7advanceE[1];
.global .align 1 .b8 _ZN34_INTERNAL_e4aff580_4_k_cu_9b6d1fd94cuda3std6ranges3__45__cpo9iter_swapE[1];
.global .align 1 .b8 _ZN34_INTERNAL_e4aff580_4_k_cu_9b6d1fd94cuda3std6ranges3__45__cpo4nextE[1];
.global .align 1 .b8 _ZN34_INTERNAL_e4aff580_4_k_cu_9b6d1fd94cuda3std6ranges3__45__cpo4prevE[1];
.global .align 1 .b8 _ZN34_INTERNAL_e4aff580_4_k_cu_9b6d1fd94cuda3std6ranges3__45__cpo4dataE[1];
.global .align 1 .b8 _ZN34_INTERNAL_e4aff580_4_k_cu_9b6d1fd94cuda3std6ranges3__45__cpo5cdataE[1];
.global .align 1 .b8 _ZN34_INTERNAL_e4aff580_4_k_cu_9b6d1fd94cuda3std6ranges3__45__cpo4sizeE[1];
.global .align 1 .b8 _ZN34_INTERNAL_e4aff580_4_k_cu_9b6d1fd94cuda3std6ranges3__45__cpo5ssizeE[1];
.global .align 1 .b8 _ZN34_INTERNAL_e4aff580_4_k_cu_9b6d1fd94cuda3std6ranges3__45__cpo8distanceE[1];
.global .align 1 .b8 _ZN34_INTERNAL_e4aff580_4_k_cu_9b6d1fd96thrust24THRUST_300001_SM_1000_NS8cuda_cub3parE[1];
.global .align 1 .b8 _ZN34_INTERNAL_e4aff580_4_k_cu_9b6d1fd96thrust24THRUST_300001_SM_1000_NS8cuda_cub10par_nosyncE[1];
.global .align 1 .b8 _ZN34_INTERNAL_e4aff580_4_k_cu_9b6d1fd96thrust24THRUST_300001_SM_1000_NS6system6detail10sequential3seqE[1];
.global .align 1 .b8 _ZN34_INTERNAL_e4aff580_4_k_cu_9b6d1fd96thrust24THRUST_300001_SM_1000_NS12placeholders2_1E[1];
.global .align 1 .b8 _ZN34_INTERNAL_e4aff580_4_k_cu_9b6d1fd96thrust24THRUST_300001_SM_1000_NS12placeholders2_2E[1];
.global .align 1 .b8 _ZN34_INTERNAL_e4aff580_4_k_cu_9b6d1fd96thrust24THRUST_300001_SM_1000_NS12placeholders2_3E[1];
.global .align 1 .b8 _ZN34_INTERNAL_e4aff580_4_k_cu_9b6d1fd96thrust24THRUST_300001_SM_1000_NS12placeholders2_4E[1];
.global .align 1 .b8 _ZN34_INTERNAL_e4aff580_4_k_cu_9b6d1fd96thrust24THRUST_300001_SM_1000_NS12placeholders2_5E[1];
.global .align 1 .b8 _ZN34_INTERNAL_e4aff580_4_k_cu_9b6d1fd96thrust24THRUST_300001_SM_1000_NS12placeholders2_6E[1];
.global .align 1 .b8 _ZN34_INTERNAL_e4aff580_4_k_cu_9b6d1fd96thrust24THRUST_300001_SM_1000_NS12placeholders2_7E[1];
.global .align 1 .b8 _ZN34_INTERNAL_e4aff580_4_k_cu_9b6d1fd96thrust24THRUST_300001_SM_1000_NS12placeholders2_8E[1];
.global .align 1 .b8 _ZN34_INTERNAL_e4aff580_4_k_cu_9b6d1fd96thrust24THRUST_300001_SM_1000_NS12placeholders2_9E[1];
.global .align 1 .b8 _ZN34_INTERNAL_e4aff580_4_k_cu_9b6d1fd96thrust24THRUST_300001_SM_1000_NS12placeholders3_10E[1];
.global .align 1 .b8 _ZN34_INTERNAL_e4aff580_4_k_cu_9b6d1fd96thrust24THRUST_300001_SM_1000_NS3seqE[1];

.visible .entry _ZN3cub18CUB_300001_SM_10006detail11EmptyKernelIvEEvv()
{


	ret;

}
	// .globl	_ZN3cub18CUB_300001_SM_10006detail8for_each13static_kernelINS2_12policy_hub_t12policy_500_tEmNS2_12op_wrapper_tImN6thrust24THRUST_300001_SM_1000_NS6detail23allocator_traits_detail24construct1_via_allocatorINS8_16device_allocatorIN4cuda3std3__45tupleIJhhhhEEEEEEENS8_10device_ptrISH_EEEEEEvT0_T1_
.visible .entry _ZN3cub18CUB_300001_SM_10006detail8for_each13static_kernelINS2_12policy_hub_t12policy_500_tEmNS2_12op_wrapper_tImN6thrust24THRUST_300001_SM_1000_NS6detail23allocator_traits_detail24construct1_via_allocatorINS8_16device_allocatorIN4cuda3std3__45tupleIJhhhhEEEEEEENS8_10device_ptrISH_EEEEEEvT0_T1_(
	.param .u64 _ZN3cub18CUB_300001_SM_10006detail8for_each13static_kernelINS2_12policy_hub_t12policy_500_tEmNS2_12op_wrapper_tImN6thrust24THRUST_300001_SM_1000_NS6detail23allocator_traits_detail24construct1_via_allocatorINS8_16device_allocatorIN4cuda3std3__45tupleIJhhhhEEEEEEENS8_10device_ptrISH_EEEEEEvT0_T1__param_0,
	.param .align 8 .b8 _ZN3cub18CUB_300001_SM_10006detail8for_each13static_kernelINS2_12policy_hub_t12policy_500_tEmNS2_12op_wrapper_tImN6thrust24THRUST_300001_SM_1000_NS6detail23allocator_traits_detail24construct1_via_allocatorINS8_16device_allocatorIN4cuda3std3__45tupleIJhhhhEEEEEEENS8_10device_ptrISH_EEEEEEvT0_T1__param_1[16]
)
.maxntid 256
{
	.reg .pred 	%p<4>;
	.reg .b16 	%rs<4>;
	.reg .b32 	%r<5>;
	.reg .b64 	%rd<17>;

	ld.param.u64 	%rd4, [_ZN3cub18CUB_300001_SM_10006detail8for_each13static_kernelINS2_12policy_hub_t12policy_500_tEmNS2_12op_wrapper_tImN6thrust24THRUST_300001_SM_1000_NS6detail23allocator_traits_detail24construct1_via_allocatorINS8_16device_allocatorIN4cuda3std3__45tupleIJhhhhEEEEEEENS8_10device_ptrISH_EEEEEEvT0_T1__param_1];
	ld.param.u64 	%rd6, [_ZN3cub18CUB_300001_SM_10006detail8for_each13static_kernelINS2_12policy_hub_t12policy_500_tEmNS2_12op_wrapper_tImN6thrust24THRUST_300001_SM_1000_NS6detail23allocator_traits_detail24construct1_via_allocatorINS8_16device_allocatorIN4cuda3std3__45tupleIJhhhhEEEEEEENS8_10device_ptrISH_EEEEEEvT0_T1__param_0];
	mov.u32 	%r2, %ctaid.x;
	mul.wide.u32 	%rd1, %r2, 512;
	sub.s64 	%rd2, %rd6, %rd1;
	setp.lt.u64 	%p1, %rd2, 512;
	@%p1 bra 	$L__BB1_2;
	mov.u32 	%r4, %tid.x;
	cvta.to.global.u64 	%rd12, %rd4;
	cvt.u64.u32 	%rd13, %r4;
	add.s64 	%rd14, %rd1, %rd13;
	shl.b64 	%rd15, %rd14, 2;
	add.s64 	%rd16, %rd12, %rd15;
	mov.b16 	%rs3, 0;
	st.global.u8 	[%rd16], %rs3;
	st.global.u8 	[%rd16+1], %rs3;
	st.global.u8 	[%rd16+2], %rs3;
	st.global.u8 	[%rd16+3], %rs3;
	st.global.u8 	[%rd16+1024], %rs3;
	st.global.u8 	[%rd16+1025], %rs3;
	st.global.u8 	[%rd16+1026], %rs3;
	st.global.u8 	[%rd16+1027], %rs3;
	bra.uni 	$L__BB1_6;
$L__BB1_2:
	cvta.to.global.u64 	%rd7, %rd4;
	mov.u32 	%r1, %tid.x;
	cvt.u64.u32 	%rd8, %r1;
	setp.le.u64 	%p2, %rd2, %rd8;
	add.s64 	%rd9, %rd1, %rd8;
	shl.b64 	%rd10, %rd9, 2;
	add.s64 	%rd3, %rd7, %rd10;
	@%p2 bra 	$L__BB1_4;
	mov.b16 	%rs1, 0;
	st.global.u8 	[%rd3], %rs1;
	st.global.u8 	[%rd3+1], %rs1;
	st.global.u8 	[%rd3+2], %rs1;
	st.global.u8 	[%rd3+3], %rs1;
$L__BB1_4:
	add.s32 	%r3, %r1, 256;
	cvt.u64.u32 	%rd11, %r3;
	setp.le.u64 	%p3, %rd2, %rd11;
	@%p3 bra 	$L__BB1_6;
	mov.b16 	%rs2, 0;
	st.global.u8 	[%rd3+1024], %rs2;
	st.global.u8 	[%rd3+1025], %rs2;
	st.global.u8 	[%rd3+1026], %rs2;
	st.global.u8 	[%rd3+1027], %rs2;
$L__BB1_6:
	ret;

}
	// .globl	_ZN3cub18CUB_300001_SM_10006detail8for_each13static_kernelINS2_12policy_hub_t12policy_500_tEmN6thrust24THRUST_300001_SM_1000_NS8cuda_cub20__uninitialized_fill7functorINS7_10device_ptrIiEEiEEEEvT0_T1_
.visible .entry _ZN3cub18CUB_300001_SM_10006detail8for_each13static_kernelINS2_12policy_hub_t12policy_500_tEmN6thrust24THRUST_300001_SM_1000_NS8cuda_cub20__uninitialized_fill7functorINS7_10device_ptrIiEEiEEEEvT0_T1_(
	.param .u64 _ZN3cub18CUB_300001_SM_10006detail8for_each13static_kernelINS2_12policy_hub_t12policy_500_tEmN6thrust24THRUST_300001_SM_1000_NS8cuda_cub20__uninitialized_fill7functorINS7_10device_ptrIiEEiEEEEvT0_T1__param_0,
	.param .align 8 .b8 _ZN3cub18CUB_300001_SM_10006detail8for_each13static_kernelINS2_12policy_hub_t12policy_500_tEmN6thrust24THRUST_300001_SM_1000_NS8cuda_cub20__uninitialized_fill7functorINS7_10device_ptrIiEEiEEEEvT0_T1__param_1[16]
)
.maxntid 256
{
	.reg .pred 	%p<4>;
	.reg .b16 	%rs<5>;
	.reg .b32 	%r<12>;
	.reg .b64 	%rd<16>;

	ld.param.u32 	%r3, [_ZN3cub18CUB_300001_SM_10006detail8for_each13static_kernelINS2_12policy_hub_t12policy_500_tEmN6thrust24THRUST_300001_SM_1000_NS8cuda_cub20__uninitialized_fill7functorINS7_10device_ptrIiEEiEEEEvT0_T1__param_1+8];
	ld.param.u64 	%rd4, [_ZN3cub18CUB_300001_SM_10006detail8for_each13static_kernelINS2_12policy_hub_t12policy_500_tEmN6thrust24THRUST_300001_SM_1000_NS8cuda_cub20__uninitialized_fill7functorINS7_10device_ptrIiEEiEEEEvT0_T1__param_1];
	ld.param.u64 	%rd5, [_ZN3cub18CUB_300001_SM_10006detail8for_each13static_kernelINS2_12policy_hub_t12policy_500_tEmN6thrust24THRUST_300001_SM_1000_NS8cuda_cub20__uninitialized_fill7functorINS7_10device_ptrIiEEiEEEEvT0_T1__param_0];
	mov.u32 	%r9, %ctaid.x;
	mul.wide.u32 	%rd1, %r9, 512;
	sub.s64 	%rd2, %rd5, %rd1;
	setp.lt.u64 	%p1, %rd2, 512;
	@%p1 bra 	$L__BB2_2;
	mov.u32 	%r11, %tid.x;
	cvta.to.global.u64 	%rd11, %rd4;
	cvt.u64.u32 	%rd12, %r11;
	add.s64 	%rd13, %rd1, %rd12;
	shl.b64 	%rd14, %rd13, 2;
	add.s64 	%rd15, %rd11, %rd14;
	st.global.u32 	[%rd15], %r3;
	st.global.u32 	[%rd15+1024], %r3;
	bra.uni 	$L__BB2_6;
$L__BB2_2:
	cvta.to.global.u64 	%rd6, %rd4;
	mov.u32 	%r2, %tid.x;
	cvt.u64.u32 	%rd7, %r2;
	setp.le.u64 	%p2, %rd2, %rd7;
	add.s64 	%rd8, %rd1, %rd7;
	shl.b64 	%rd9, %rd8, 2;
	add.s64 	%rd3, %rd6, %rd9;
	@%p2 bra 	$L__BB2_4;
	st.global.u32 	[%rd3], %r3;
$L__BB2_4:
	add.s32 	%r10, %r2, 256;
	cvt.u64.u32 	%rd10, %r10;
	setp.le.u64 	%p3, %rd2, %rd10;
	@%p3 bra 	$L__BB2_6;
	st.global.u32 	[%rd3+1024], %r3;
$L__BB2_6:
	ret;

}
	// .globl	_ZN3cub18CUB_300001_SM_10006detail8for_each13static_kernelINS2_12policy_hub_t12policy_500_tElN6thrust24THRUST_300001_SM_1000_NS8cuda_cub10__tabulate7functorINS7_6detail15normal_iteratorINS7_10device_ptrIiEEEENS7_6system6detail7generic6detail22compute_sequence_valueIivEElEEEEvT0_T1_
.visible .entry _ZN3cub18CUB_300001_SM_10006detail8for_each13static_kernelINS2_12policy_hub_t12policy_500_tElN6thrust24THRUST_300001_SM_1000_NS8cuda_cub10__tabulate7functorINS7_6detail15normal_iteratorINS7_10device_ptrIiEEEENS7_6system6detail7generic6detail22compute_sequence_valueIivEElEEEEvT0_T1_(
	.param .u64 _ZN3cub18CUB_300001_SM_10006detail8for_each13static_kernelINS2_12policy_hub_t12policy_500_tElN6thrust24THRUST_300001_SM_1000_NS8cuda_cub10__tabulate7functorINS7_6detail15normal_iteratorINS7_10device_ptrIiEEEENS7_6system6detail7generic6detail22compute_sequence_valueIivEElEEEEvT0_T1__param_0,
	.param .align 8 .b8 _ZN3cub18CUB_300001_SM_10006detail8for_each13static_kernelINS2_12policy_hub_t12policy_500_tElN6thrust24THRUST_300001_SM_1000_NS8cuda_cub10__tabulate7functorINS7_6detail15normal_iteratorINS7_10device_ptrIiEEEENS7_6system6detail7generic6detail22compute_sequence_valueIivEElEEEEvT0_T1__param_1[16]
)
.maxntid 256
{
	.reg .pred 	%p<4>;
	.reg .b32 	%r<18>;
	.reg .b64 	%rd<20>;

	ld.param.u64 	%rd7, [_ZN3cub18CUB_300001_SM_10006detail8for_each13static_kernelINS2_12policy_hub_t12policy_500_tElN6thrust24THRUST_300001_SM_1000_NS8cuda_cub10__tabulate7functorINS7_6detail15normal_iteratorINS7_10device_ptrIiEEEENS7_6system6detail7generic6detail22compute_sequence_valueIivEElEEEEvT0_T1__param_1];
	ld.param.u64 	%rd8, [_ZN3cub18CUB_300001_SM_10006detail8for_each13static_kernelINS2_12policy_hub_t12policy_500_tElN6thrust24THRUST_300001_SM_1000_NS8cuda_cub10__tabulate7functorINS7_6detail15normal_iteratorINS7_10device_ptrIiEEEENS7_6system6detail7generic6detail22compute_sequence_valueIivEElEEEEvT0_T1__param_0];
	ld.param.v2.u32 	{%r3, %r4}, [_ZN3cub18CUB_300001_SM_10006detail8for_each13static_kernelINS2_12policy_hub_t12policy_500_tElN6thrust24THRUST_300001_SM_1000_NS8cuda_cub10__tabulate7functorINS7_6detail15normal_iteratorINS7_10device_ptrIiEEEENS7_6system6detail7generic6detail22compute_sequence_valueIivEElEEEEvT0_T1__param_1+8];
	mov.u32 	%r5, %ctaid.x;
	mul.wide.u32 	%rd1, %r5, 512;
	sub.s64 	%rd2, %rd8, %rd1;
	setp.lt.s64 	%p1, %rd2, 512;
	@%p1 bra 	$L__BB3_2;
	mov.u32 	%r13, %tid.x;
	cvta.to.global.u64 	%rd15, %rd7;
	cvt.u64.u32 	%rd16, %r13;
	add.s64 	%rd17, %rd1, %rd16;
	cvt.u32.u64 	%r14, %rd17;
	mad.lo.s32 	%r15, %r4, %r14, %r3;
	shl.b64 	%rd18, %rd17, 2;
	add.s64 	%rd19, %rd15, %rd18;
	st.global.u32 	[%rd19], %r15;
	add.s32 	%r16, %r14, 256;
	mad.lo.s32 	%r17, %r4, %r16, %r3;
	st.global.u32 	[%rd19+1024], %r17;
	bra.uni 	$L__BB3_6;
$L__BB3_2:
	cvta.to.global.u64 	%rd3, %rd7;
	mov.u32 	%r6, %tid.x;
	cvt.s64.s32 	%rd4, %rd2;
	cvt.u64.u32 	%rd5, %r6;
	setp.le.s64 	%p2, %rd4, %rd5;
	@%p2 bra 	$L__BB3_4;
	add.s64 	%rd9, %rd1, %rd5;
	cvt.u32.u64 	%r7, %rd9;
	mad.lo.s32 	%r8, %r4, %r7, %r3;
	shl.b64 	%rd10, %rd9, 2;
	add.s64 	%rd11, %rd3, %rd10;
	st.global.u32 	[%rd11], %r8;
$L__BB3_4:
	cvt.u32.u64 	%r9, %rd5;
	add.s32 	%r10, %r9, 256;
	cvt.u64.u32 	%rd6, %r10;
	setp.le.s64 	%p3, %rd4, %rd6;
	@%p3 bra 	$L__BB3_6;
	add.s64 	%rd12, %rd1, %rd6;
	shl.b64 	%rd13, %rd12, 2;
	cvt.u32.u64 	%r11, %rd12;
	mad.lo.s32 	%r12, %r4, %r11, %r3;
	add.s64 	%rd14, %rd13, %rd3;
	st.global.u32 	[%rd14], %r12;
$L__BB3_6:
	ret;

}
	// .globl	_ZN3cub18CUB_300001_SM_10006detail9transform16transform_kernelINS2_10policy_hubILb1EN4cuda3std3__45tupleIJN6thrust24THRUST_300001_SM_1000_NS6detail15normal_iteratorINSA_10device_ptrIiEEEEEEEE10policy1000Ei15CalculateBitmapNSC_INSD_INS8_IJhhhhEEEEEEEJPiEEEvT0_iT1_T2_DpNS2_10kernel_argIT3_EE
.visible .entry _ZN3cub18CUB_300001_SM_10006detail9transform16transform_kernelINS2_10policy_hubILb1EN4cuda3std3__45tupleIJN6thrust24THRUST_300001_SM_1000_NS6detail15normal_iteratorINSA_10device_ptrIiEEEEEEEE10policy1000Ei15CalculateBitmapNSC_INSD_INS8_IJhhhhEEEEEEEJPiEEEvT0_iT1_T2_DpNS2_10kernel_argIT3_EE(
	.param .u32 _ZN3cub18CUB_300001_SM_10006detail9transform16transform_kernelINS2_10policy_hubILb1EN4cuda3std3__45tupleIJN6thrust24THRUST_300001_SM_1000_NS6detail15normal_iteratorINSA_10device_ptrIiEEEEEEEE10policy1000Ei15CalculateBitmapNSC_INSD_INS8_IJhhhhEEEEEEEJPiEEEvT0_iT1_T2_DpNS2_10kernel_argIT3_EE_param_0,
	.param .u32 _ZN3cub18CUB_300001_SM_10006detail9transform16transform_kernelINS2_10policy_hubILb1EN4cuda3std3__45tupleIJN6thrust24THRUST_300001_SM_1000_NS6detail15normal_iteratorINSA_10device_ptrIiEEEEEEEE10policy1000Ei15CalculateBitmapNSC_INSD_INS8_IJhhhhEEEEEEEJPiEEEvT0_iT1_T2_DpNS2_10kernel_argIT3_EE_param_1,
	.param .align 8 .b8 _ZN3cub18CUB_300001_SM_10006detail9transform16transform_kernelINS2_10policy_hubILb1EN4cuda3std3__45tupleIJN6thrust24THRUST_300001_SM_1000_NS6detail15normal_iteratorINSA_10device_ptrIiEEEEEEEE10policy1000Ei15CalculateBitmapNSC_INSD_INS8_IJhhhhEEEEEEEJPiEEEvT0_iT1_T2_DpNS2_10kernel_argIT3_EE_param_2[8],
	.param .align 8 .b8 _ZN3cub18CUB_300001_SM_10006detail9transform16transform_kernelINS2_10policy_hubILb1EN4cuda3std3__45tupleIJN6thrust24THRUST_300001_SM_1000_NS6detail15normal_iteratorINSA_10device_ptrIiEEEEEEEE10policy1000Ei15CalculateBitmapNSC_INSD_INS8_IJhhhhEEEEEEEJPiEEEvT0_iT1_T2_DpNS2_10kernel_argIT3_EE_param_3[8],
	.param .align 8 .b8 _ZN3cub18CUB_300001_SM_10006detail9transform16transform_kernelINS2_10policy_hubILb1EN4cuda3std3__45tupleIJN6thrust24THRUST_300001_SM_1000_NS6detail15normal_iteratorINSA_10device_ptrIiEEEEEEEE10policy1000Ei15CalculateBitmapNSC_INSD_INS8_IJhhhhEEEEEEEJPiEEEvT0_iT1_T2_DpNS2_10kernel_argIT3_EE_param_4[16]
)
.maxntid 128
{
	.reg .pred 	%p<27>;
	.reg .b16 	%rs<3>;
	.reg .b32 	%r<58>;
	.reg .b32 	%f<323>;
	.reg .b64 	%rd<26>;

	ld.param.u32 	%r20, [_ZN3cub18CUB_300001_SM_10006detail9transform16transform_kernelINS2_10policy_hubILb1EN4cuda3std3__45tupleIJN6thrust24THRUST_300001_SM_1000_NS6detail15normal_iteratorINSA_10device_ptrIiEEEEEEEE10policy1000Ei15CalculateBitmapNSC_INSD_INS8_IJhhhhEEEEEEEJPiEEEvT0_iT1_T2_DpNS2_10kernel_argIT3_EE_param_0];
	ld.param.u64 	%rd8, [_ZN3cub18CUB_300001_SM_10006detail9transform16transform_kernelINS2_10policy_hubILb1EN4cuda3std3__45tupleIJN6thrust24THRUST_300001_SM_1000_NS6detail15normal_iteratorINSA_10device_ptrIiEEEEEEEE10policy1000Ei15CalculateBitmapNSC_INSD_INS8_IJhhhhEEEEEEEJPiEEEvT0_iT1_T2_DpNS2_10kernel_argIT3_EE_param_4];
	ld.param.u64 	%rd9, [_ZN3cub18CUB_300001_SM_10006detail9transform16transform_kernelINS2_10policy_hubILb1EN4cuda3std3__45tupleIJN6thrust24THRUST_300001_SM_1000_NS6detail15normal_iteratorINSA_10device_ptrIiEEEEEEEE10policy1000Ei15CalculateBitmapNSC_INSD_INS8_IJhhhhEEEEEEEJPiEEEvT0_iT1_T2_DpNS2_10kernel_argIT3_EE_param_3];
	ld.param.u64 	%rd10, [_ZN3cub18CUB_300001_SM_10006detail9transform16transform_kernelINS2_10policy_hubILb1EN4cuda3std3__45tupleIJN6thrust24THRUST_300001_SM_1000_NS6detail15normal_iteratorINSA_10device_ptrIiEEEEEEEE10policy1000Ei15CalculateBitmapNSC_INSD_INS8_IJhhhhEEEEEEEJPiEEEvT0_iT1_T2_DpNS2_10kernel_argIT3_EE_param_2];
	ld.param.u32 	%r19, [_ZN3cub18CUB_300001_SM_10006detail9transform16transform_kernelINS2_10policy_hubILb1EN4cuda3std3__45tupleIJN6thrust24THRUST_300001_SM_1000_NS6detail15normal_iteratorINSA_10device_ptrIiEEEEEEEE10policy1000Ei15CalculateBitmapNSC_INSD_INS8_IJhhhhEEEEEEEJPiEEEvT0_iT1_T2_DpNS2_10kernel_argIT3_EE_param_1];
	cvta.to.global.u64 	%rd1, %rd10;
	cvta.to.global.u64 	%rd11, %rd9;
	cvta.to.global.u64 	%rd12, %rd8;
	shl.b32 	%r1, %r19, 7;
	mov.u32 	%r21, %ctaid.x;
	mul.lo.s32 	%r22, %r1, %r21;
	sub.s32 	%r2, %r20, %r22;
	min.s32 	%r3, %r1, %r2;
	mul.wide.s32 	%rd13, %r22, 4;
	add.s64 	%rd2, %rd12, %rd13;
	add.s64 	%rd3, %rd11, %rd13;
	shl.b32 	%r4, %r3, 2;
	mov.u32 	%r5, %tid.x;
	shl.b32 	%r53, %r5, 7;
	setp.ge.s32 	%p1, %r53, %r4;
	@%p1 bra 	$L__BB4_2;
$L__BB4_1:
	.pragma "nounroll";
	cvt.u64.u32 	%rd15, %r53;
	add.s64 	%rd14, %rd2, %rd15;
	// begin inline asm
	prefetch.global.L2 [%rd14];
	// end inline asm
	add.s32 	%r53, %r53, 16384;
	setp.lt.s32 	%p2, %r53, %r4;
	@%p2 bra 	$L__BB4_1;
$L__BB4_2:
	setp.gt.s32 	%p3, %r1, %r2;
	@%p3 bra 	$L__BB4_24;
	setp.lt.s32 	%p4, %r19, 1;
	@%p4 bra 	$L__BB4_47;
	mov.b32 	%r54, 0;
$L__BB4_5:
	shl.b32 	%r25, %r54, 7;
	add.s32 	%r10, %r25, %r5;
	mul.wide.s32 	%rd16, %r10, 4;
	add.s64 	%rd17, %rd2, %rd16;
	ld.global.u32 	%r26, [%rd17];
	shr.s32 	%r27, %r26, 31;
	shr.u32 	%r28, %r27, 21;
	add.s32 	%r29, %r26, %r28;
	and.b32  	%r30, %r29, -2048;
	sub.s32 	%r31, %r26, %r30;
	shr.s32 	%r32, %r29, 11;
	add.s32 	%r33, %r32, -1024;
	cvt.rn.f32.s32 	%f2, %r33;
	add.s32 	%r34, %r31, -1024;
	cvt.rn.f32.s32 	%f3, %r34;
	mov.f32 	%f272, 0f00000000;
	mov.f32 	%f273, 0fD09502F9;
	mov.b32 	%r55, 0;
	mov.f32 	%f271, %f272;
	mov.f32 	%f270, %f272;
$L__BB4_6:
	mul.wide.u32 	%rd18, %r55, 28;
	add.s64 	%rd5, %rd1, %rd18;
	ld.global.f32 	%f134, [%rd5+16];
	sub.f32 	%f135, %f2, %f134;
	ld.global.f32 	%f136, [%rd5+20];
	sub.f32 	%f137, %f3, %f136;
	mul.f32 	%f9, %f135, %f135;
	mul.f32 	%f10, %f137, %f137;
	add.f32 	%f138, %f9, %f10;
	ld.global.f32 	%f139, [%rd5+12];
	mul.f32 	%f11, %f139, %f139;
	setp.geu.f32 	%p5, %f138, %f11;
	mov.f32 	%f269, 0fD09502F9;
	@%p5 bra 	$L__BB4_8;
	sub.f32 	%f140, %f11, %f9;
	sub.f32 	%f141, %f140, %f10;
	sqrt.rn.f32 	%f142, %f141;
	sqrt.rn.f32 	%f143, %f11;
	div.rn.f32 	%f268, %f142, %f143;
	ld.global.f32 	%f144, [%rd5+24];
	add.f32 	%f269, %f142, %f144;
$L__BB4_8:
	setp.leu.f32 	%p6, %f269, %f273;
	@%p6 bra 	$L__BB4_10;
	ld.global.f32 	%f145, [%rd5];
	mul.f32 	%f270, %f268, %f145;
	ld.global.f32 	%f146, [%rd5+8];
	mul.f32 	%f271, %f268, %f146;
	ld.global.f32 	%f147, [%rd5+4];
	mul.f32 	%f272, %f268, %f147;
	mov.f32 	%f273, %f269;
$L__BB4_10:
	ld.global.f32 	%f149, [%rd5+44];
	sub.f32 	%f150, %f2, %f149;
	ld.global.f32 	%f151, [%rd5+48];
	sub.f32 	%f152, %f3, %f151;
	mul.f32 	%f23, %f150, %f150;
	mul.f32 	%f24, %f152, %f152;
	add.f32 	%f153, %f23, %f24;
	ld.global.f32 	%f154, [%rd5+40];
	mul.f32 	%f25, %f154, %f154;
	setp.geu.f32 	%p7, %f153, %f25;
	mov.f32 	%f275, 0fD09502F9;
	@%p7 bra 	$L__BB4_12;
	sub.f32 	%f155, %f25, %f23;
	sub.f32 	%f156, %f155, %f24;
	sqrt.rn.f32 	%f157, %f156;
	sqrt.rn.f32 	%f158, %f25;
	div.rn.f32 	%f268, %f157, %f158;
	ld.global.f32 	%f159, [%rd5+52];
	add.f32 	%f275, %f157, %f159;
$L__BB4_12:
	setp.leu.f32 	%p8, %f275, %f273;
	@%p8 bra 	$L__BB4_14;
	ld.global.f32 	%f160, [%rd5+28];
	mul.f32 	%f270, %f268, %f160;
	ld.global.f32 	%f161, [%rd5+36];
	mul.f32 	%f271, %f268, %f161;
	ld.global.f32 	%f162, [%rd5+32];
	mul.f32 	%f272, %f268, %f162;
	mov.f32 	%f273, %f275;
$L__BB4_14:
	ld.global.f32 	%f164, [%rd5+72];
	sub.f32 	%f165, %f2, %f164;
	ld.global.f32 	%f166, [%rd5+76];
	sub.f32 	%f167, %f3, %f166;
	mul.f32 	%f37, %f165, %f165;
	mul.f32 	%f38, %f167, %f167;
	add.f32 	%f168, %f37, %f38;
	ld.global.f32 	%f169, [%rd5+68];
	mul.f32 	%f39, %f169, %f169;
	setp.geu.f32 	%p9, %f168, %f39;
	mov.f32 	%f281, 0fD09502F9;
	@%p9 bra 	$L__BB4_16;
	sub.f32 	%f170, %f39, %f37;
	sub.f32 	%f171, %f170, %f38;
	sqrt.rn.f32 	%f172, %f171;
	sqrt.rn.f32 	%f173, %f39;
	div.rn.f32 	%f268, %f172, %f173;
	ld.global.f32 	%f174, [%rd5+80];
	add.f32 	%f281, %f172, %f174;
$L__BB4_16:
	setp.leu.f32 	%p10, %f281, %f273;
	@%p10 bra 	$L__BB4_18;
	ld.global.f32 	%f175, [%rd5+56];
	mul.f32 	%f270, %f268, %f175;
	ld.global.f32 	%f176, [%rd5+64];
	mul.f32 	%f271, %f268, %f176;
	ld.global.f32 	%f177, [%rd5+60];
	mul.f32 	%f272, %f268, %f177;
	mov.f32 	%f273, %f281;
$L__BB4_18:
	ld.global.f32 	%f179, [%rd5+100];
	sub.f32 	%f180, %f2, %f179;
	ld.global.f32 	%f181, [%rd5+104];
	sub.f32 	%f182, %f3, %f181;
	mul.f32 	%f51, %f180, %f180;
	mul.f32 	%f52, %f182, %f182;
	add.f32 	%f183, %f51, %f52;
	ld.global.f32 	%f184, [%rd5+96];
	mul.f32 	%f53, %f184, %f184;
	setp.geu.f32 	%p11, %f183, %f53;
	mov.f32 	%f287, 0fD09502F9;
	@%p11 bra 	$L__BB4_20;
	sub.f32 	%f185, %f53, %f51;
	sub.f32 	%f186, %f185, %f52;
	sqrt.rn.f32 	%f187, %f186;
	sqrt.rn.f32 	%f188, %f53;
	div.rn.f32 	%f268, %f187, %f188;
	ld.global.f32 	%f189, [%rd5+108];
	add.f32 	%f287, %f187, %f189;
$L__BB4_20:
	setp.leu.f32 	%p12, %f287, %f273;
	@%p12 bra 	$L__BB4_22;
	ld.global.f32 	%f190, [%rd5+84];
	mul.f32 	%f270, %f268, %f190;
	ld.global.f32 	%f191, [%rd5+92];
	mul.f32 	%f271, %f268, %f191;
	ld.global.f32 	%f192, [%rd5+88];
	mul.f32 	%f272, %f268, %f192;
	mov.f32 	%f273, %f287;
$L__BB4_22:
	add.s32 	%r55, %r55, 4;
	setp.ne.s32 	%p13, %r55, 20;
	@%p13 bra 	$L__BB4_6;
	mul.f32 	%f193, %f270, 0f437F0000;
	cvt.rzi.s32.f32 	%r35, %f193;
	mul.f32 	%f194, %f271, 0f437F0000;
	cvt.rzi.s32.f32 	%r36, %f194;
	mul.f32 	%f195, %f272, 0f437F0000;
	cvt.rzi.s32.f32 	%r37, %f195;
	add.s64 	%rd20, %rd3, %rd16;
	st.global.u8 	[%rd20], %r35;
	st.global.u8 	[%rd20+1], %r36;
	st.global.u8 	[%rd20+2], %r37;
	mov.b16 	%rs1, 255;
	st.global.u8 	[%rd20+3], %rs1;
	add.s32 	%r54, %r54, 1;
	setp.eq.s32 	%p14, %r54, %r19;
	@%p14 bra 	$L__BB4_47;
	bra.uni 	$L__BB4_5;
$L__BB4_24:
	setp.lt.s32 	%p15, %r19, 1;
	@%p15 bra 	$L__BB4_47;
	add.s64 	%rd4, %rd1, 56;
	mov.b32 	%r56, 0;
$L__BB4_26:
	shl.b32 	%r39, %r56, 7;
	add.s32 	%r15, %r39, %r5;
	setp.ge.s32 	%p16, %r15, %r3;
	@%p16 bra 	$L__BB4_46;
	mul.wide.s32 	%rd21, %r15, 4;
	add.s64 	%rd22, %rd2, %rd21;
	ld.global.u32 	%r41, [%rd22];
	shr.s32 	%r42, %r41, 31;
	shr.u32 	%r43, %r42, 21;
	add.s32 	%r44, %r41, %r43;
	and.b32  	%r45, %r44, -2048;
	sub.s32 	%r46, %r41, %r45;
	shr.s32 	%r47, %r44, 11;
	add.s32 	%r48, %r47, -1024;
	cvt.rn.f32.s32 	%f66, %r48;
	add.s32 	%r49, %r46, -1024;
	cvt.rn.f32.s32 	%f67, %r49;
	mov.f32 	%f302, 0f00000000;
	mov.f32 	%f303, 0fD09502F9;
	mov.b32 	%r57, 0;
	mov.u64 	%rd25, %rd4;
	mov.f32 	%f301, %f302;
	mov.f32 	%f300, %f302;
$L__BB4_28:
	ld.global.f32 	%f200, [%rd25+-40];
	sub.f32 	%f201, %f66, %f200;
	ld.global.f32 	%f202, [%rd25+-36];
	sub.f32 	%f203, %f67, %f202;
	mul.f32 	%f73, %f201, %f201;
	mul.f32 	%f74, %f203, %f203;
	add.f32 	%f204, %f73, %f74;
	ld.global.f32 	%f205, [%rd25+-44];
	mul.f32 	%f75, %f205, %f205;
	setp.geu.f32 	%p17, %f204, %f75;
	mov.f32 	%f299, 0fD09502F9;
	@%p17 bra 	$L__BB4_30;
	sub.f32 	%f206, %f75, %f73;
	sub.f32 	%f207, %f206, %f74;
	sqrt.rn.f32 	%f208, %f207;
	sqrt.rn.f32 	%f209, %f75;
	div.rn.f32 	%f298, %f208, %f209;
	ld.global.f32 	%f210, [%rd25+-32];
	add.f32 	%f299, %f208, %f210;
$L__BB4_30:
	setp.leu.f32 	%p18, %f299, %f303;
	@%p18 bra 	$L__BB4_32;
	ld.global.f32 	%f211, [%rd25+-56];
	mul.f32 	%f300, %f298, %f211;
	ld.global.f32 	%f212, [%rd25+-48];
	mul.f32 	%f301, %f298, %f212;
	ld.global.f32 	%f213, [%rd25+-52];
	mul.f32 	%f302, %f298, %f213;
	mov.f32 	%f303, %f299;
$L__BB4_32:
	ld.global.f32 	%f215, [%rd25+-12];
	sub.f32 	%f216, %f66, %f215;
	ld.global.f32 	%f217, [%rd25+-8];
	sub.f32 	%f218, %f67, %f217;
	mul.f32 	%f87, %f216, %f216;
	mul.f32 	%f88, %f218, %f218;
	add.f32 	%f219, %f87, %f88;
	ld.global.f32 	%f220, [%rd25+-16];
	mul.f32 	%f89, %f220, %f220;
	setp.geu.f32 	%p19, %f219, %f89;
	mov.f32 	%f305, 0fD09502F9;
	@%p19 bra 	$L__BB4_34;
	sub.f32 	%f221, %f89, %f87;
	sub.f32 	%f222, %f221, %f88;
	sqrt.rn.f32 	%f223, %f222;
	sqrt.rn.f32 	%f224, %f89;
	div.rn.f32 	%f298, %f223, %f224;
	ld.global.f32 	%f225, [%rd25+-4];
	add.f32 	%f305, %f223, %f225;
$L__BB4_34:
	setp.leu.f32 	%p20, %f305, %f303;
	@%p20 bra 	$L__BB4_36;
	ld.global.f32 	%f226, [%rd25+-28];
	mul.f32 	%f300, %f298, %f226;
	ld.global.f32 	%f227, [%rd25+-20];
	mul.f32 	%f301, %f298, %f227;
	ld.global.f32 	%f228, [%rd25+-24];
	mul.f32 	%f302, %f298, %f228;
	mov.f32 	%f303, %f305;
$L__BB4_36:
	ld.global.f32 	%f230, [%rd25+16];
	sub.f32 	%f231, %f66, %f230;
	ld.global.f32 	%f232, [%rd25+20];
	sub.f32 	%f233, %f67, %f232;
	mul.f32 	%f101, %f231, %f231;
	mul.f32 	%f102, %f233, %f233;
	add.f32 	%f234, %f101, %f102;
	ld.global.f32 	%f235, [%rd25+12];
	mul.f32 	%f103, %f235, %f235;
	setp.geu.f32 	%p21, %f234, %f103;
	mov.f32 	%f311, 0fD09502F9;
	@%p21 bra 	$L__BB4_38;
	sub.f32 	%f236, %f103, %f101;
	sub.f32 	%f237, %f236, %f102;
	sqrt.rn.f32 	%f238, %f237;
	sqrt.rn.f32 	%f239, %f103;
	div.rn.f32 	%f298, %f238, %f239;
	ld.global.f32 	%f240, [%rd25+24];
	add.f32 	%f311, %f238, %f240;
$L__BB4_38:
	setp.leu.f32 	%p22, %f311, %f303;
	@%p22 bra 	$L__BB4_40;
	ld.global.f32 	%f241, [%rd25];
	mul.f32 	%f300, %f298, %f241;
	ld.global.f32 	%f242, [%rd25+8];
	mul.f32 	%f301, %f298, %f242;
	ld.global.f32 	%f243, [%rd25+4];
	mul.f32 	%f302, %f298, %f243;
	mov.f32 	%f303, %f311;
$L__BB4_40:
	ld.global.f32 	%f245, [%rd25+44];
	sub.f32 	%f246, %f66, %f245;
	ld.global.f32 	%f247, [%rd25+48];
	sub.f32 	%f248, %f67, %f247;
	mul.f32 	%f115, %f246, %f246;
	mul.f32 	%f116, %f248, %f248;
	add.f32 	%f249, %f115, %f116;
	ld.global.f32 	%f250, [%rd25+40];
	mul.f32 	%f117, %f250, %f250;
	setp.geu.f32 	%p23, %f249, %f117;
	mov.f32 	%f317, 0fD09502F9;
	@%p23 bra 	$L__BB4_42;
	sub.f32 	%f251, %f117, %f115;
	sub.f32 	%f252, %f251, %f116;
	sqrt.rn.f32 	%f253, %f252;
	sqrt.rn.f32 	%f254, %f117;
	div.rn.f32 	%f298, %f253, %f254;
	ld.global.f32 	%f255, [%rd25+52];
	add.f32 	%f317, %f253, %f255;
$L__BB4_42:
	setp.leu.f32 	%p24, %f317, %f303;
	@%p24 bra 	$L__BB4_44;
	ld.global.f32 	%f256, [%rd25+28];
	mul.f32 	%f300, %f298, %f256;
	ld.global.f32 	%f257, [%rd25+36];
	mul.f32 	%f301, %f298, %f257;
	ld.global.f32 	%f258, [%rd25+32];
	mul.f32 	%f302, %f298, %f258;
	mov.f32 	%f303, %f317;
$L__BB4_44:
	add.s32 	%r57, %r57, 4;
	add.s64 	%rd25, %rd25, 112;
	setp.ne.s32 	%p25, %r57, 20;
	@%p25 bra 	$L__BB4_28;
	mul.f32 	%f259, %f300, 0f437F0000;
	cvt.rzi.s32.f32 	%r50, %f259;
	mul.f32 	%f260, %f301, 0f437F0000;
	cvt.rzi.s32.f32 	%r51, %f260;
	mul.f32 	%f261, %f302, 0f437F0000;
	cvt.rzi.s32.f32 	%r52, %f261;
	add.s64 	%rd24, %rd3, %rd21;
	st.global.u8 	[%rd24], %r50;
	st.global.u8 	[%rd24+1], %r51;
	st.global.u8 	[%rd24+2], %r52;
	mov.b16 	%rs2, 255;
	st.global.u8 	[%rd24+3], %rs2;
$L__BB4_46:
	add.s32 	%r56, %r56, 1;
	setp.ne.s32 	%p26, %r56, %r19;
	@%p26 bra 	$L__BB4_26;
$L__BB4_47:
	ret;

}
	// .globl	_ZN3cub18CUB_300001_SM_10006detail9transform16transform_kernelINS2_10policy_hubILb1EN4cuda3std3__45tupleIJN6thrust24THRUST_300001_SM_1000_NS6detail15normal_iteratorINSA_10device_ptrIiEEEEEEEE10policy1000El15CalculateBitmapNSC_INSD_INS8_IJhhhhEEEEEEEJPiEEEvT0_iT1_T2_DpNS2_10kernel_argIT3_EE
.visible .entry _ZN3cub18CUB_300001_SM_10006detail9transform16transform_kernelINS2_10policy_hubILb1EN4cuda3std3__45tupleIJN6thrust24THRUST_300001_SM_1000_NS6detail15normal_iteratorINSA_10device_ptrIiEEEEEEEE10policy1000El15CalculateBitmapNSC_INSD_INS8_IJhhhhEEEEEEEJPiEEEvT0_iT1_T2_DpNS2_10kernel_argIT3_EE(
	.param .u64 _ZN3cub18CUB_300001_SM_10006detail9transform16transform_kernelINS2_10policy_hubILb1EN4cuda3std3__45tupleIJN6thrust24THRUST_300001_SM_1000_NS6detail15normal_iteratorINSA_10device_ptrIiEEEEEEEE10policy1000El15CalculateBitmapNSC_INSD_INS8_IJhhhhEEEEEEEJPiEEEvT0_iT1_T2_DpNS2_10kernel_argIT3_EE_param_0,
	.param .u32 _ZN3cub18CUB_300001_SM_10006detail9transform16transform_kernelINS2_10policy_hubILb1EN4cuda3std3__45tupleIJN6thrust24THRUST_300001_SM_1000_NS6detail15normal_iteratorINSA_10device_ptrIiEEEEEEEE10policy1000El15CalculateBitmapNSC_INSD_INS8_IJhhhhEEEEEEEJPiEEEvT0_iT1_T2_DpNS2_10kernel_argIT3_EE_param_1,
	.param .align 8 .b8 _ZN3cub18CUB_300001_SM_10006detail9transform16transform_kernelINS2_10policy_hubILb1EN4cuda3std3__45tupleIJN6thrust24THRUST_300001_SM_1000_NS6detail15normal_iteratorINSA_10device_ptrIiEEEEEEEE10policy1000El15CalculateBitmapNSC_INSD_INS8_IJhhhhEEEEEEEJPiEEEvT0_iT1_T2_DpNS2_10kernel_argIT3_EE_param_2[8],
	.param .align 8 .b8 _ZN3cub18CUB_300001_SM_10006detail9transform16transform_kernelINS2_10policy_hubILb1EN4cuda3std3__45tupleIJN6thrust24THRUST_300001_SM_1000_NS6detail15normal_iteratorINSA_10device_ptrIiEEEEEEEE10policy1000El15CalculateBitmapNSC_INSD_INS8_IJhhhhEEEEEEEJPiEEEvT0_iT1_T2_DpNS2_10kernel_argIT3_EE_param_3[8],
	.param .align 8 .b8 _ZN3cub18CUB_300001_SM_10006detail9transform16transform_kernelINS2_10policy_hubILb1EN4cuda3std3__45tupleIJN6thrust24THRUST_300001_SM_1000_NS6detail15normal_iteratorINSA_10device_ptrIiEEEEEEEE10policy1000El15CalculateBitmapNSC_INSD_INS8_IJhhhhEEEEEEEJPiEEEvT0_iT1_T2_DpNS2_10kernel_argIT3_EE_param_4[16]
)
.maxntid 128
{
	.reg .pred 	%p<27>;
	.reg .b16 	%rs<3>;
	.reg .b32 	%r<55>;
	.reg .b32 	%f<323>;
	.reg .b64 	%rd<32>;

	ld.param.u64 	%rd8, [_ZN3cub18CUB_300001_SM_10006detail9transform16transform_kernelINS2_10policy_hubILb1EN4cuda3std3__45tupleIJN6thrust24THRUST_300001_SM_1000_NS6detail15normal_iteratorINSA_10device_ptrIiEEEEEEEE10policy1000El15CalculateBitmapNSC_INSD_INS8_IJhhhhEEEEEEEJPiEEEvT0_iT1_T2_DpNS2_10kernel_argIT3_EE_param_0];
	ld.param.u64 	%rd9, [_ZN3cub18CUB_300001_SM_10006detail9transform16transform_kernelINS2_10policy_hubILb1EN4cuda3std3__45tupleIJN6thrust24THRUST_300001_SM_1000_NS6detail15normal_iteratorINSA_10device_ptrIiEEEEEEEE10policy1000El15CalculateBitmapNSC_INSD_INS8_IJhhhhEEEEEEEJPiEEEvT0_iT1_T2_DpNS2_10kernel_argIT3_EE_param_4];
	ld.param.u64 	%rd10, [_ZN3cub18CUB_300001_SM_10006detail9transform16transform_kernelINS2_10policy_hubILb1EN4cuda3std3__45tupleIJN6thrust24THRUST_300001_SM_1000_NS6detail15normal_iteratorINSA_10device_ptrIiEEEEEEEE10policy1000El15CalculateBitmapNSC_INSD_INS8_IJhhhhEEEEEEEJPiEEEvT0_iT1_T2_DpNS2_10kernel_argIT3_EE_param_3];
	ld.param.u64 	%rd11, [_ZN3cub18CUB_300001_SM_10006detail9transform16transform_kernelINS2_10policy_hubILb1EN4cuda3std3__45tupleIJN6thrust24THRUST_300001_SM_1000_NS6detail15normal_iteratorINSA_10device_ptrIiEEEEEEEE10policy1000El15CalculateBitmapNSC_INSD_INS8_IJhhhhEEEEEEEJPiEEEvT0_iT1_T2_DpNS2_10kernel_argIT3_EE_param_2];
	ld.param.u32 	%r18, [_ZN3cub18CUB_300001_SM_10006detail9transform16transform_kernelINS2_10policy_hubILb1EN4cuda3std3__45tupleIJN6thrust24THRUST_300001_SM_1000_NS6detail15normal_iteratorINSA_10device_ptrIiEEEEEEEE10policy1000El15CalculateBitmapNSC_INSD_INS8_IJhhhhEEEEEEEJPiEEEvT0_iT1_T2_DpNS2_10kernel_argIT3_EE_param_1];
	cvta.to.global.u64 	%rd1, %rd11;
	cvta.to.global.u64 	%rd12, %rd10;
	cvta.to.global.u64 	%rd13, %rd9;
	shl.b32 	%r1, %r18, 7;
	mov.u32 	%r19, %ctaid.x;
	cvt.u64.u32 	%rd14, %r19;
	cvt.s64.s32 	%rd15, %r1;
	mul.lo.s64 	%rd16, %rd15, %rd14;
	sub.s64 	%rd17, %rd8, %rd16;
	min.s64 	%rd18, %rd17, %rd15;
	cvt.u32.u64 	%r2, %rd18;
	shl.b64 	%rd19, %rd16, 2;
	add.s64 	%rd2, %rd13, %rd19;
	add.s64 	%rd3, %rd12, %rd19;
	shl.b32 	%r3, %r2, 2;
	mov.u32 	%r4, %tid.x;
	shl.b32 	%r50, %r4, 7;
	setp.ge.s32 	%p1, %r50, %r3;
	@%p1 bra 	$L__BB5_2;
$L__BB5_1:
	.pragma "nounroll";
	cvt.u64.u32 	%rd21, %r50;
	add.s64 	%rd20, %rd2, %rd21;
	// begin inline asm
	prefetch.global.L2 [%rd20];
	// end inline asm
	add.s32 	%r50, %r50, 16384;
	setp.lt.s32 	%p2, %r50, %r3;
	@%p2 bra 	$L__BB5_1;
$L__BB5_2:
	setp.eq.s32 	%p3, %r1, %r2;
	@%p3 bra 	$L__BB5_26;
	setp.lt.s32 	%p4, %r18, 1;
	@%p4 bra 	$L__BB5_47;
	mov.b32 	%r53, 0;
$L__BB5_5:
	shl.b32 	%r21, %r53, 7;
	add.s32 	%r14, %r21, %r4;
	setp.ge.s32 	%p5, %r14, %r2;
	@%p5 bra 	$L__BB5_25;
	mul.wide.s32 	%rd22, %r14, 4;
	add.s64 	%rd23, %rd2, %rd22;
	ld.global.u32 	%r23, [%rd23];
	shr.s32 	%r24, %r23, 31;
	shr.u32 	%r25, %r24, 21;
	add.s32 	%r26, %r23, %r25;
	and.b32  	%r27, %r26, -2048;
	sub.s32 	%r28, %r23, %r27;
	shr.s32 	%r29, %r26, 11;
	add.s32 	%r30, %r29, -1024;
	cvt.rn.f32.s32 	%f66, %r30;
	add.s32 	%r31, %r28, -1024;
	cvt.rn.f32.s32 	%f67, %r31;
	mov.f32 	%f302, 0f00000000;
	mov.f32 	%f303, 0fD09502F9;
	mov.b32 	%r54, 0;
	mov.f32 	%f301, %f302;
	mov.f32 	%f300, %f302;
$L__BB5_7:
	mul.wide.u32 	%rd24, %r54, 28;
	add.s64 	%rd7, %rd1, %rd24;
	ld.global.f32 	%f134, [%rd7+16];
	sub.f32 	%f135, %f66, %f134;
	ld.global.f32 	%f136, [%rd7+20];
	sub.f32 	%f137, %f67, %f136;
	mul.f32 	%f73, %f135, %f135;
	mul.f32 	%f74, %f137, %f137;
	add.f32 	%f138, %f73, %f74;
	ld.global.f32 	%f139, [%rd7+12];
	mul.f32 	%f75, %f139, %f139;
	setp.geu.f32 	%p6, %f138, %f75;
	mov.f32 	%f299, 0fD09502F9;
	@%p6 bra 	$L__BB5_9;
	sub.f32 	%f140, %f75, %f73;
	sub.f32 	%f141, %f140, %f74;
	sqrt.rn.f32 	%f142, %f141;
	sqrt.rn.f32 	%f143, %f75;
	div.rn.f32 	%f298, %f142, %f143;
	ld.global.f32 	%f144, [%rd7+24];
	add.f32 	%f299, %f142, %f144;
$L__BB5_9:
	setp.leu.f32 	%p7, %f299, %f303;
	@%p7 bra 	$L__BB5_11;
	ld.global.f32 	%f145, [%rd7];
	mul.f32 	%f300, %f298, %f145;
	ld.global.f32 	%f146, [%rd7+8];
	mul.f32 	%f301, %f298, %f146;
	ld.global.f32 	%f147, [%rd7+4];
	mul.f32 	%f302, %f298, %f147;
	mov.f32 	%f303, %f299;
$L__BB5_11:
	ld.global.f32 	%f149, [%rd7+44];
	sub.f32 	%f150, %f66, %f149;
	ld.global.f32 	%f151, [%rd7+48];
	sub.f32 	%f152, %f67, %f151;
	mul.f32 	%f87, %f150, %f150;
	mul.f32 	%f88, %f152, %f152;
	add.f32 	%f153, %f87, %f88;
	ld.global.f32 	%f154, [%rd7+40];
	mul.f32 	%f89, %f154, %f154;
	setp.geu.f32 	%p8, %f153, %f89;
	mov.f32 	%f305, 0fD09502F9;
	@%p8 bra 	$L__BB5_13;
	sub.f32 	%f155, %f89, %f87;
	sub.f32 	%f156, %f155, %f88;
	sqrt.rn.f32 	%f157, %f156;
	sqrt.rn.f32 	%f158, %f89;
	div.rn.f32 	%f298, %f157, %f158;
	ld.global.f32 	%f159, [%rd7+52];
	add.f32 	%f305, %f157, %f159;
$L__BB5_13:
	setp.leu.f32 	%p9, %f305, %f303;
	@%p9 bra 	$L__BB5_15;
	ld.global.f32 	%f160, [%rd7+28];
	mul.f32 	%f300, %f298, %f160;
	ld.global.f32 	%f161, [%rd7+36];
	mul.f32 	%f301, %f298, %f161;
	ld.global.f32 	%f162, [%rd7+32];
	mul.f32 	%f302, %f298, %f162;
	mov.f32 	%f303, %f305;
$L__BB5_15:
	ld.global.f32 	%f164, [%rd7+72];
	sub.f32 	%f165, %f66, %f164;
	ld.global.f32 	%f166, [%rd7+76];
	sub.f32 	%f167, %f67, %f166;
	mul.f32 	%f101, %f165, %f165;
	mul.f32 	%f102, %f167, %f167;
	add.f32 	%f168, %f101, %f102;
	ld.global.f32 	%f169, [%rd7+68];
	mul.f32 	%f103, %f169, %f169;
	setp.geu.f32 	%p10, %f168, %f103;
	mov.f32 	%f311, 0fD09502F9;
	@%p10 bra 	$L__BB5_17;
	sub.f32 	%f170, %f103, %f101;
	sub.f32 	%f171, %f170, %f102;
	sqrt.rn.f32 	%f172, %f171;
	sqrt.rn.f32 	%f173, %f103;
	div.rn.f32 	%f298, %f172, %f173;
	ld.global.f32 	%f174, [%rd7+80];
	add.f32 	%f311, %f172, %f174;
$L__BB5_17:
	setp.leu.f32 	%p11, %f311, %f303;
	@%p11 bra 	$L__BB5_19;
	ld.global.f32 	%f175, [%rd7+56];
	mul.f32 	%f300, %f298, %f175;
	ld.global.f32 	%f176, [%rd7+64];
	mul.f32 	%f301, %f298, %f176;
	ld.global.f32 	%f177, [%rd7+60];
	mul.f32 	%f302, %f298, %f177;
	mov.f32 	%f303, %f311;
$L__BB5_19:
	ld.global.f32 	%f179, [%rd7+100];
	sub.f32 	%f180, %f66, %f179;
	ld.global.f32 	%f181, [%rd7+104];
	sub.f32 	%f182, %f67, %f181;
	mul.f32 	%f115, %f180, %f180;
	mul.f32 	%f116, %f182, %f182;
	add.f32 	%f183, %f115, %f116;
	ld.global.f32 	%f184, [%rd7+96];
	mul.f32 	%f117, %f184, %f184;
	setp.geu.f32 	%p12, %f183, %f117;
	mov.f32 	%f317, 0fD09502F9;
	@%p12 bra 	$L__BB5_21;
	sub.f32 	%f185, %f117, %f115;
	sub.f32 	%f186, %f185, %f116;
	sqrt.rn.f32 	%f187, %f186;
	sqrt.rn.f32 	%f188, %f117;
	div.rn.f32 	%f298, %f187, %f188;
	ld.global.f32 	%f189, [%rd7+108];
	add.f32 	%f317, %f187, %f189;
$L__BB5_21:
	setp.leu.f32 	%p13, %f317, %f303;
	@%p13 bra 	$L__BB5_23;
	ld.global.f32 	%f190, [%rd7+84];
	mul.f32 	%f300, %f298, %f190;
	ld.global.f32 	%f191, [%rd7+92];
	mul.f32 	%f301, %f298, %f191;
	ld.global.f32 	%f192, [%rd7+88];
	mul.f32 	%f302, %f298, %f192;
	mov.f32 	%f303, %f317;
$L__BB5_23:
	add.s32 	%r54, %r54, 4;
	setp.ne.s32 	%p14, %r54, 20;
	@%p14 bra 	$L__BB5_7;
	mul.f32 	%f193, %f300, 0f437F0000;
	cvt.rzi.s32.f32 	%r32, %f193;
	mul.f32 	%f194, %f301, 0f437F0000;
	cvt.rzi.s32.f32 	%r33, %f194;
	mul.f32 	%f195, %f302, 0f437F0000;
	cvt.rzi.s32.f32 	%r34, %f195;
	add.s64 	%rd26, %rd3, %rd22;
	st.global.u8 	[%rd26], %r32;
	st.global.u8 	[%rd26+1], %r33;
	st.global.u8 	[%rd26+2], %r34;
	mov.b16 	%rs1, 255;
	st.global.u8 	[%rd26+3], %rs1;
$L__BB5_25:
	add.s32 	%r53, %r53, 1;
	setp.ne.s32 	%p15, %r53, %r18;
	@%p15 bra 	$L__BB5_5;
	bra.uni 	$L__BB5_47;
$L__BB5_26:
	setp.lt.s32 	%p16, %r18, 1;
	@%p16 bra 	$L__BB5_47;
	add.s64 	%rd4, %rd1, 56;
	mov.b32 	%r51, 0;
$L__BB5_28:
	shl.b32 	%r37, %r51, 7;
	add.s32 	%r9, %r37, %r4;
	mul.wide.s32 	%rd27, %r9, 4;
	add.s64 	%rd28, %rd2, %rd27;
	ld.global.u32 	%r38, [%rd28];
	shr.s32 	%r39, %r38, 31;
	shr.u32 	%r40, %r39, 21;
	add.s32 	%r41, %r38, %r40;
	and.b32  	%r42, %r41, -2048;
	sub.s32 	%r43, %r38, %r42;
	shr.s32 	%r44, %r41, 11;
	add.s32 	%r45, %r44, -1024;
	cvt.rn.f32.s32 	%f2, %r45;
	add.s32 	%r46, %r43, -1024;
	cvt.rn.f32.s32 	%f3, %r46;
	mov.f32 	%f272, 0f00000000;
	mov.f32 	%f273, 0fD09502F9;
	mov.b32 	%r52, 0;
	mov.u64 	%rd31, %rd4;
	mov.f32 	%f271, %f272;
	mov.f32 	%f270, %f272;
$L__BB5_29:
	ld.global.f32 	%f200, [%rd31+-40];
	sub.f32 	%f201, %f2, %f200;
	ld.global.f32 	%f202, [%rd31+-36];
	sub.f32 	%f203, %f3, %f202;
	mul.f32 	%f9, %f201, %f201;
	mul.f32 	%f10, %f203, %f203;
	add.f32 	%f204, %f9, %f10;
	ld.global.f32 	%f205, [%rd31+-44];
	mul.f32 	%f11, %f205, %f205;
	setp.geu.f32 	%p17, %f204, %f11;
	mov.f32 	%f269, 0fD09502F9;
	@%p17 bra 	$L__BB5_31;
	sub.f32 	%f206, %f11, %f9;
	sub.f32 	%f207, %f206, %f10;
	sqrt.rn.f32 	%f208, %f207;
	sqrt.rn.f32 	%f209, %f11;
	div.rn.f32 	%f268, %f208, %f209;
	ld.global.f32 	%f210, [%rd31+-32];
	add.f32 	%f269, %f208, %f210;
$L__BB5_31:
	setp.leu.f32 	%p18, %f269, %f273;
	@%p18 bra 	$L__BB5_33;
	ld.global.f32 	%f211, [%rd31+-56];
	mul.f32 	%f270, %f268, %f211;
	ld.global.f32 	%f212, [%rd31+-48];
	mul.f32 	%f271, %f268, %f212;
	ld.global.f32 	%f213, [%rd31+-52];
	mul.f32 	%f272, %f268, %f213;
	mov.f32 	%f273, %f269;
$L__BB5_33:
	ld.global.f32 	%f215, [%rd31+-12];
	sub.f32 	%f216, %f2, %f215;
	ld.global.f32 	%f217, [%rd31+-8];
	sub.f32 	%f218, %f3, %f217;
	mul.f32 	%f23, %f216, %f216;
	mul.f32 	%f24, %f218, %f218;
	add.f32 	%f219, %f23, %f24;
	ld.global.f32 	%f220, [%rd31+-16];
	mul.f32 	%f25, %f220, %f220;
	setp.geu.f32 	%p19, %f219, %f25;
	mov.f32 	%f275, 0fD09502F9;
	@%p19 bra 	$L__BB5_35;
	sub.f32 	%f221, %f25, %f23;
	sub.f32 	%f222, %f221, %f24;
	sqrt.rn.f32 	%f223, %f222;
	sqrt.rn.f32 	%f224, %f25;
	div.rn.f32 	%f268, %f223, %f224;
	ld.global.f32 	%f225, [%rd31+-4];
	add.f32 	%f275, %f223, %f225;
$L__BB5_35:
	setp.leu.f32 	%p20, %f275, %f273;
	@%p20 bra 	$L__BB5_37;
	ld.global.f32 	%f226, [%rd31+-28];
	mul.f32 	%f270, %f268, %f226;
	ld.global.f32 	%f227, [%rd31+-20];
	mul.f32 	%f271, %f268, %f227;
	ld.global.f32 	%f228, [%rd31+-24];
	mul.f32 	%f272, %f268, %f228;
	mov.f32 	%f273, %f275;
$L__BB5_37:
	ld.global.f32 	%f230, [%rd31+16];
	sub.f32 	%f231, %f2, %f230;
	ld.global.f32 	%f232, [%rd31+20];
	sub.f32 	%f233, %f3, %f232;
	mul.f32 	%f37, %f231, %f231;
	mul.f32 	%f38, %f233, %f233;
	add.f32 	%f234, %f37, %f38;
	ld.global.f32 	%f235, [%rd31+12];
	mul.f32 	%f39, %f235, %f235;
	setp.geu.f32 	%p21, %f234, %f39;
	mov.f32 	%f281, 0fD09502F9;
	@%p21 bra 	$L__BB5_39;
	sub.f32 	%f236, %f39, %f37;
	sub.f32 	%f237, %f236, %f38;
	sqrt.rn.f32 	%f238, %f237;
	sqrt.rn.f32 	%f239, %f39;
	div.rn.f32 	%f268, %f238, %f239;
	ld.global.f32 	%f240, [%rd31+24];
	add.f32 	%f281, %f238, %f240;
$L__BB5_39:
	setp.leu.f32 	%p22, %f281, %f273;
	@%p22 bra 	$L__BB5_41;
	ld.global.f32 	%f241, [%rd31];
	mul.f32 	%f270, %f268, %f241;
	ld.global.f32 	%f242, [%rd31+8];
	mul.f32 	%f271, %f268, %f242;
	ld.global.f32 	%f243, [%rd31+4];
	mul.f32 	%f272, %f268, %f243;
	mov.f32 	%f273, %f281;
$L__BB5_41:
	ld.global.f32 	%f245, [%rd31+44];
	sub.f32 	%f246, %f2, %f245;
	ld.global.f32 	%f247, [%rd31+48];
	sub.f32 	%f248, %f3, %f247;
	mul.f32 	%f51, %f246, %f246;
	mul.f32 	%f52, %f248, %f248;
	add.f32 	%f249, %f51, %f52;
	ld.global.f32 	%f250, [%rd31+40];
	mul.f32 	%f53, %f250, %f250;
	setp.geu.f32 	%p23, %f249, %f53;
	mov.f32 	%f287, 0fD09502F9;
	@%p23 bra 	$L__BB5_43;
	sub.f32 	%f251, %f53, %f51;
	sub.f32 	%f252, %f251, %f52;
	sqrt.rn.f32 	%f253, %f252;
	sqrt.rn.f32 	%f254, %f53;
	div.rn.f32 	%f268, %f253, %f254;
	ld.global.f32 	%f255, [%rd31+52];
	add.f32 	%f287, %f253, %f255;
$L__BB5_43:
	setp.leu.f32 	%p24, %f287, %f273;
	@%p24 bra 	$L__BB5_45;
	ld.global.f32 	%f256, [%rd31+28];
	mul.f32 	%f270, %f268, %f256;
	ld.global.f32 	%f257, [%rd31+36];
	mul.f32 	%f271, %f268, %f257;
	ld.global.f32 	%f258, [%rd31+32];
	mul.f32 	%f272, %f268, %f258;
	mov.f32 	%f273, %f287;
$L__BB5_45:
	add.s32 	%r52, %r52, 4;
	add.s64 	%rd31, %rd31, 112;
	setp.ne.s32 	%p25, %r52, 20;
	@%p25 bra 	$L__BB5_29;
	mul.f32 	%f259, %f270, 0f437F0000;
	cvt.rzi.s32.f32 	%r47, %f259;
	mul.f32 	%f260, %f271, 0f437F0000;
	cvt.rzi.s32.f32 	%r48, %f260;
	mul.f32 	%f261, %f272, 0f437F0000;
	cvt.rzi.s32.f32 	%r49, %f261;
	add.s64 	%rd30, %rd3, %rd27;
	st.global.u8 	[%rd30], %r47;
	st.global.u8 	[%rd30+1], %r48;
	st.global.u8 	[%rd30+2], %r49;
	mov.b16 	%rs2, 255;
	st.global.u8 	[%rd30+3], %rs2;
	add.s32 	%r51, %r51, 1;
	setp.eq.s32 	%p26, %r51, %r18;
	@%p26 bra 	$L__BB5_47;
	bra.uni 	$L__BB5_28;
$L__BB5_47:
	ret;

}


// ===== COMPILED SASS (sm_100) =====

	.target	sm_100

	.elftype	@"ET_EXEC"


//--------------------- .note.nv.tkinfo           --------------------------
	.section	.note.nv.tkinfo,"",@"SHT_NOTE"
	.sectionflags	@"SHF_NOTE_NV_TKINFO"
	.tkinfo
        /*0018*/ 	.word	0x00000002
        /*0030*/ 	.string	""
        /*0030*/ 	.string	"ptxas"
        /*0030*/ 	.string	"Cuda compilation tools, release 13.0, V13.0.88"
        /*0030*/ 	.string	"Build cuda_13.0.r13.0/compiler.36424714_0"
        /*0030*/ 	.string	"-arch sm_100 -m 64 "



//--------------------- .note.nv.cuinfo           --------------------------
	.section	.note.nv.cuinfo,"",@"SHT_NOTE"
	.sectionflags	@"SHF_NOTE_NV_CUINFO"
        /*0018*/ 	.short	0x0002
        /*001a*/ 	.short	0x0064
        /*001c*/ 	.short	0x0082
	.zero		2


//--------------------- .nv.info                  --------------------------
	.section	.nv.info,"",@"SHT_CUDA_INFO"
	.align	4


	//----- nvinfo : EIATTR_REGCOUNT
	.align		4
        /*0000*/ 	.byte	0x04, 0x2f
        /*0002*/ 	.short	(.L_44 - .L_43)
	.align		4
.L_43:
        /*0004*/ 	.word	index@(_ZN3cub18CUB_300001_SM_10006detail11EmptyKernelIvEEvv)
        /*0008*/ 	.word	0x00000004


	//----- nvinfo : EIATTR_FRAME_SIZE
	.align		4
.L_44:
        /*000c*/ 	.byte	0x04, 0x11
        /*000e*/ 	.short	(.L_46 - .L_45)
	.align		4
.L_45:
        /*0010*/ 	.word	index@(_ZN3cub18CUB_300001_SM_10006detail11EmptyKernelIvEEvv)
        /*0014*/ 	.word	0x00000000


	//----- nvinfo : EIATTR_REGCOUNT
	.align		4
.L_46:
        /*0018*/ 	.byte	0x04, 0x2f
        /*001a*/ 	.short	(.L_48 - .L_47)
	.align		4
.L_47:
        /*001c*/ 	.word	index@(_ZN3cub18CUB_300001_SM_10006detail8for_each13static_kernelINS2_12policy_hub_t12policy_500_tEmNS2_12op_wrapper_tImN6thrust24THRUST_300001_SM_1000_NS6detail23allocator_traits_detail24construct1_via_allocatorINS8_16device_allocatorIN4cuda3std3__45tupleIJhhhhEEEEEEENS8_10device_ptrISH_EEEEEEvT0_T1_)
        /*0020*/ 	.word	0x00000008


	//----- nvinfo : EIATTR_FRAME_SIZE
	.align		4
.L_48:
        /*0024*/ 	.byte	0x04, 0x11
        /*0026*/ 	.short	(.L_50 - .L_49)
	.align		4
.L_49:
        /*0028*/ 	.word	index@(_ZN3cub18CUB_300001_SM_10006detail8for_each13static_kernelINS2_12policy_hub_t12policy_500_tEmNS2_12op_wrapper_tImN6thrust24THRUST_300001_SM_1000_NS6detail23allocator_traits_detail24construct1_via_allocatorINS8_16device_allocatorIN4cuda3std3__45tupleIJhhhhEEEEEEENS8_10device_ptrISH_EEEEEEvT0_T1_)
        /*002c*/ 	.word	0x00000000


	//----- nvinfo : EIATTR_REGCOUNT
	.align		4
.L_50:
        /*0030*/ 	.byte	0x04, 0x2f
        /*0032*/ 	.short	(.L_52 - .L_51)
	.align		4
.L_51:
        /*0034*/ 	.word	index@(_ZN3cub18CUB_300001_SM_10006detail8for_each13static_kernelINS2_12policy_hub_t12policy_500_tEmN6thrust24THRUST_300001_SM_1000_NS8cuda_cub20__uninitialized_fill7functorINS7_10device_ptrIiEEiEEEEvT0_T1_)
        /*0038*/ 	.word	0x00000008


	//----- nvinfo : EIATTR_FRAME_SIZE
	.align		4
.L_52:
        /*003c*/ 	.byte	0x04, 0x11
        /*003e*/ 	.short	(.L_54 - .L_53)
	.align		4
.L_53:
        /*0040*/ 	.word	index@(_ZN3cub18CUB_300001_SM_10006detail8for_each13static_kernelINS2_12policy_hub_t12policy_500_tEmN6thrust24THRUST_300001_SM_1000_NS8cuda_cub20__uninitialized_fill7functorINS7_10device_ptrIiEEiEEEEvT0_T1_)
        /*0044*/ 	.word	0x00000000


	//----- nvinfo : EIATTR_REGCOUNT
	.align		4
.L_54:
        /*0048*/ 	.byte	0x04, 0x2f
        /*004a*/ 	.short	(.L_56 - .L_55)
	.align		4
.L_55:
        /*004c*/ 	.word	index@(_ZN3cub18CUB_300001_SM_10006detail8for_each13static_kernelINS2_12policy_hub_t12policy_500_tElN6thrust24THRUST_300001_SM_1000_NS8cuda_cub10__tabulate7functorINS7_6detail15normal_iteratorINS7_10device_ptrIiEEEENS7_6system6detail7generic6detail22compute_sequence_valueIivEElEEEEvT0_T1_)
        /*0050*/ 	.word	0x0000000a


	//----- nvinfo : EIATTR_FRAME_SIZE
	.align		4
.L_56:
        /*0054*/ 	.byte	0x04, 0x11
        /*0056*/ 	.short	(.L_58 - .L_57)
	.align		4
.L_57:
        /*0058*/ 	.word	index@(_ZN3cub18CUB_300001_SM_10006detail8for_each13static_kernelINS2_12policy_hub_t12policy_500_tElN6thrust24THRUST_300001_SM_1000_NS8cuda_cub10__tabulate7functorINS7_6detail15normal_iteratorINS7_10device_ptrIiEEEENS7_6system6detail7generic6detail22compute_sequence_valueIivEElEEEEvT0_T1_)
        /*005c*/ 	.word	0x00000000


	//----- nvinfo : EIATTR_REGCOUNT
	.align		4
.L_58:
        /*0060*/ 	.byte	0x04, 0x2f
        /*0062*/ 	.short	(.L_60 - .L_59)
	.align		4
.L_59:
        /*0064*/ 	.word	index@(_ZN3cub18CUB_300001_SM_10006detail9transform16transform_kernelINS2_10policy_hubILb1EN4cuda3std3__45tupleIJN6thrust24THRUST_300001_SM_1000_NS6detail15normal_iteratorINSA_10device_ptrIiEEEEEEEE10policy1000Ei15CalculateBitmapNSC_INSD_INS8_IJhhhhEEEEEEEJPiEEEvT0_iT1_T2_DpNS2_10kernel_argIT3_EE)
        /*0068*/ 	.word	0x00000020


	//----- nvinfo : EIATTR_FRAME_SIZE
	.align		4
.L_60:
        /*006c*/ 	.byte	0x04, 0x11
        /*006e*/ 	.short	(.L_62 - .L_61)
	.align		4
.L_61:
        /*0070*/ 	.word	index@($__internal_3_$__cuda_sm3x_div_rn_noftz_f32_slowpath)
        /*0074*/ 	.word	0x00000000


	//----- nvinfo : EIATTR_FRAME_SIZE
	.align		4
.L_62:
        /*0078*/ 	.byte	0x04, 0x11
        /*007a*/ 	.short	(.L_64 - .L_63)
	.align		4
.L_63:
        /*007c*/ 	.word	index@($__internal_2_$__cuda_sm20_sqrt_rn_f32_slowpath)
        /*0080*/ 	.word	0x00000000


	//----- nvinfo : EIATTR_FRAME_SIZE
	.align		4
.L_64:
        /*0084*/ 	.byte	0x04, 0x11
        /*0086*/ 	.short	(.L_66 - .L_65)
	.align		4
.L_65:
        /*0088*/ 	.word	index@(_ZN3cub18CUB_300001_SM_10006detail9transform16transform_kernelINS2_10policy_hubILb1EN4cuda3std3__45tupleIJN6thrust24THRUST_300001_SM_1000_NS6detail15normal_iteratorINSA_10device_ptrIiEEEEEEEE10policy1000Ei15CalculateBitmapNSC_INSD_INS8_IJhhhhEEEEEEEJPiEEEvT0_iT1_T2_DpNS2_10kernel_argIT3_EE)
        /*008c*/ 	.word	0x00000000


	//----- nvinfo : EIATTR_REGCOUNT
	.align		4
.L_66:
        /*0090*/ 	.byte	0x04, 0x2f
        /*0092*/ 	.short	(.L_68 - .L_67)
	.align		4
.L_67:
        /*0094*/ 	.word	index@(_ZN3cub18CUB_300001_SM_10006detail9transform16transform_kernelINS2_10policy_hubILb1EN4cuda3std3__45tupleIJN6thrust24THRUST_300001_SM_1000_NS6detail15normal_iteratorINSA_10device_ptrIiEEEEEEEE10policy1000El15CalculateBitmapNSC_INSD_INS8_IJhhhhEEEEEEEJPiEEEvT0_iT1_T2_DpNS2_10kernel_argIT3_EE)
        /*0098*/ 	.word	0x00000020


	//----- nvinfo : EIATTR_FRAME_SIZE
	.align		4
.L_68:
        /*009c*/ 	.byte	0x04, 0x11
        /*009e*/ 	.short	(.L_70 - .L_69)
	.align		4
.L_69:
        /*00a0*/ 	.word	index@($__internal_1_$__cuda_sm3x_div_rn_noftz_f32_slowpath)
        /*00a4*/ 	.word	0x00000000


	//----- nvinfo : EIATTR_FRAME_SIZE
	.align		4
.L_70:
        /*00a8*/ 	.byte	0x04, 0x11
        /*00aa*/ 	.short	(.L_72 - .L_71)
	.align		4
.L_71:
        /*00ac*/ 	.word	index@($__internal_0_$__cuda_sm20_sqrt_rn_f32_slowpath)
        /*00b0*/ 	.word	0x00000000


	//----- nvinfo : EIATTR_FRAME_SIZE
	.align		4
.L_72:
        /*00b4*/ 	.byte	0x04, 0x11
        /*00b6*/ 	.short	(.L_74 - .L_73)
	.align		4
.L_73:
        /*00b8*/ 	.word	index@(_ZN3cub18CUB_300001_SM_10006detail9transform16transform_kernelINS2_10policy_hubILb1EN4cuda3std3__45tupleIJN6thrust24THRUST_300001_SM_1000_NS6detail15normal_iteratorINSA_10device_ptrIiEEEEEEEE10policy1000El15CalculateBitmapNSC_INSD_INS8_IJhhhhEEEEEEEJPiEEEvT0_iT1_T2_DpNS2_10kernel_argIT3_EE)
        /*00bc*/ 	.word	0x00000000


	//----- nvinfo : EIATTR_MIN_STACK_SIZE
	.align		4
.L_74:
        /*00c0*/ 	.byte	0x04, 0x12
        /*00c2*/ 	.short	(.L_76 - .L_75)
	.align		4
.L_75:
        /*00c4*/ 	.word	index@(_ZN3cub18CUB_300001_SM_10006detail9transform16transform_kernelINS2_10policy_hubILb1EN4cuda3std3__45tupleIJN6thrust24THRUST_300001_SM_1000_NS6detail15normal_iteratorINSA_10device_ptrIiEEEEEEEE10policy1000El15CalculateBitmapNSC_INSD_INS8_IJhhhhEEEEEEEJPiEEEvT0_iT1_T2_DpNS2_10kernel_argIT3_EE)
        /*00c8*/ 	.word	0x00000000


	//----- nvinfo : EIATTR_MIN_STACK_SIZE
	.align		4
.L_76:
        /*00cc*/ 	.byte	0x04, 0x12
        /*00ce*/ 	.short	(.L_78 - .L_77)
	.align		4
.L_77:
        /*00d0*/ 	.word	index@(_ZN3cub18CUB_300001_SM_10006detail9transform16transform_kernelINS2_10policy_hubILb1EN4cuda3std3__45tupleIJN6thrust24THRUST_300001_SM_1000_NS6detail15normal_iteratorINSA_10device_ptrIiEEEEEEEE10policy1000Ei15CalculateBitmapNSC_INSD_INS8_IJhhhhEEEEEEEJPiEEEvT0_iT1_T2_DpNS2_10kernel_argIT3_EE)
        /*00d4*/ 	.word	0x00000000


	//----- nvinfo : EIATTR_MIN_STACK_SIZE
	.align		4
.L_78:
        /*00d8*/ 	.byte	0x04, 0x12
        /*00da*/ 	.short	(.L_80 - .L_79)
	.align		4
.L_79:
        /*00dc*/ 	.word	index@(_ZN3cub18CUB_300001_SM_10006detail8for_each13static_kernelINS2_12policy_hub_t12policy_500_tElN6thrust24THRUST_300001_SM_1000_NS8cuda_cub10__tabulate7functorINS7_6detail15normal_iteratorINS7_10device_ptrIiEEEENS7_6system6detail7generic6detail22compute_sequence_valueIivEElEEEEvT0_T1_)
        /*00e0*/ 	.word	0x00000000


	//----- nvinfo : EIATTR_MIN_STACK_SIZE
	.align		4
.L_80:
        /*00e4*/ 	.byte	0x04, 0x12
        /*00e6*/ 	.short	(.L_82 - .L_81)
	.align		4
.L_81:
        /*00e8*/ 	.word	index@(_ZN3cub18CUB_300001_SM_10006detail8for_each13static_kernelINS2_12policy_hub_t12policy_500_tEmN6thrust24THRUST_300001_SM_1000_NS8cuda_cub20__uninitialized_fill7functorINS7_10device_ptrIiEEiEEEEvT0_T1_)
        /*00ec*/ 	.word	0x00000000


	//----- nvinfo : EIATTR_MIN_STACK_SIZE
	.align		4
.L_82:
        /*00f0*/ 	.byte	0x04, 0x12
        /*00f2*/ 	.short	(.L_84 - .L_83)
	.align		4
.L_83:
        /*00f4*/ 	.word	index@(_ZN3cub18CUB_300001_SM_10006detail8for_each13static_kernelINS2_12policy_hub_t12policy_500_tEmNS2_12op_wrapper_tImN6thrust24THRUST_300001_SM_1000_NS6detail23allocator_traits_detail24construct1_via_allocatorINS8_16device_allocatorIN4cuda3std3__45tupleIJhhhhEEEEEEENS8_10device_ptrISH_EEEEEEvT0_T1_)
        /*00f8*/ 	.word	0x00000000


	//----- nvinfo : EIATTR_MIN_STACK_SIZE
	.align		4
.L_84:
        /*00fc*/ 	.byte	0x04, 0x12
        /*00fe*/ 	.short	(.L_86 - .L_85)
	.align		4
.L_85:
        /*0100*/ 	.word	index@(_ZN3cub18CUB_300001_SM_10006detail11EmptyKernelIvEEvv)
        /*0104*/ 	.word	0x00000000
.L_86:


//--------------------- .nv.compat                --------------------------
	.section	.nv.compat,"",@"SHT_CUDA_COMPAT_INFO"
	.align	4
        /*0000*/ 	.byte	0x02, 0x09, 0x00, 0x00, 0x02, 0x02, 0x01, 0x00, 0x02, 0x05, 0x05, 0x00, 0x03, 0x07, 0x01, 0x01
        /*0010*/ 	.byte	0x02, 0x03, 0x00, 0x00, 0x02, 0x06, 0x01, 0x00, 0x04, 0x0b, 0x08, 0x00, 0x01, 0x00, 0x00, 0x00
        /*0020*/ 	.byte	0x00, 0x00, 0x00, 0x00


//--------------------- .nv.info._ZN3cub18CUB_300001_SM_10006detail9transform16transform_kernelINS2_10policy_hubILb1EN4cuda3std3__45tupleIJN6thrust24THRUST_300001_SM_1000_NS6detail15normal_iteratorINSA_10device_ptrIiEEEEEEEE10policy1000El15CalculateBitmapNSC_INSD_INS8_IJhhhhEEEEEEEJPiEEEvT0_iT1_T2_DpNS2_10kernel_argIT3_EE --------------------------
	.section	.nv.info._ZN3cub18CUB_300001_SM_10006detail9transform16transform_kernelINS2_10policy_hubILb1EN4cuda3std3__45tupleIJN6thrust24THRUST_300001_SM_1000_NS6detail15normal_iteratorINSA_10device_ptrIiEEEEEEEE10policy1000El15CalculateBitmapNSC_INSD_INS8_IJhhhhEEEEEEEJPiEEEvT0_iT1_T2_DpNS2_10kernel_argIT3_EE,"",@"SHT_CUDA_INFO"
	.sectionflags	@""
	.align	4


	//----- nvinfo : EIATTR_CUDA_API_VERSION
	.align		4
        /*0000*/ 	.byte	0x04, 0x37
        /*0002*/ 	.short	(.L_88 - .L_87)
.L_87:
        /*0004*/ 	.word	0x00000082


	//----- nvinfo : EIATTR_KPARAM_INFO
	.align		4
.L_88:
        /*0008*/ 	.byte	0x04, 0x17
        /*000a*/ 	.short	(.L_90 - .L_89)
.L_89:
        /*000c*/ 	.word	0x00000000
        /*0010*/ 	.short	0x0004
        /*0012*/ 	.short	0x0020
        /*0014*/ 	.byte	0x00, 0xf0, 0x41, 0x00


	//----- nvinfo : EIATTR_KPARAM_INFO
	.align		4
.L_90:
        /*0018*/ 	.byte	0x04, 0x17
        /*001a*/ 	.short	(.L_92 - .L_91)
.L_91:
        /*001c*/ 	.word	0x00000000
        /*0020*/ 	.short	0x0003
        /*0022*/ 	.short	0x0018
        /*0024*/ 	.byte	0x00, 0xf0, 0x21, 0x00


	//----- nvinfo : EIATTR_KPARAM_INFO
	.align		4
.L_92:
        /*0028*/ 	.byte	0x04, 0x17
        /*002a*/ 	.short	(.L_94 - .L_93)
.L_93:
        /*002c*/ 	.word	0x00000000
        /*0030*/ 	.short	0x0002
        /*0032*/ 	.short	0x0010
        /*0034*/ 	.byte	0x00, 0xf0, 0x21, 0x00


	//----- nvinfo : EIATTR_KPARAM_INFO
	.align		4
.L_94:
        /*0038*/ 	.byte	0x04, 0x17
        /*003a*/ 	.short	(.L_96 - .L_95)
.L_95:
        /*003c*/ 	.word	0x00000000
        /*0040*/ 	.short	0x0001
        /*0042*/ 	.short	0x0008
        /*0044*/ 	.byte	0x00, 0xf0, 0x11, 0x00


	//----- nvinfo : EIATTR_KPARAM_INFO
	.align		4
.L_96:
        /*0048*/ 	.byte	0x04, 0x17
        /*004a*/ 	.short	(.L_98 - .L_97)
.L_97:
        /*004c*/ 	.word	0x00000000
        /*0050*/ 	.short	0x0000
        /*0052*/ 	.short	0x0000
        /*0054*/ 	.byte	0x00, 0xf0, 0x21, 0x00


	//----- nvinfo : EIATTR_SPARSE_MMA_MASK
	.align		4
.L_98:
        /*0058*/ 	.byte	0x03, 0x50
        /*005a*/ 	.short	0x0000


	//----- nvinfo : EIATTR_MAXREG_COUNT
	.align		4
        /*005c*/ 	.byte	0x03, 0x1b
        /*005e*/ 	.short	0x00ff


	//----- nvinfo : EIATTR_MERCURY_ISA_VERSION
	.align		4
        /*0060*/ 	.byte	0x03, 0x5f
        /*0062*/ 	.short	0x0101


	//----- nvinfo : EIATTR_VRC_CTA_INIT_COUNT
	.align		4
        /*0064*/ 	.byte	0x02, 0x4a
	.zero		1
	.zero		1


	//----- nvinfo : EIATTR_EXIT_INSTR_OFFSETS
	.align		4
        /*0068*/ 	.byte	0x04, 0x1c
        /*006a*/ 	.short	(.L_100 - .L_99)


	//   ....[0]....
.L_99:
        /*006c*/ 	.word	0x00000280


	//   ....[1]....
        /*0070*/ 	.word	0x00001600


	//   ....[2]....
        /*0074*/ 	.word	0x00001620


	//   ....[3]....
        /*0078*/ 	.word	0x00002a10


	//----- nvinfo : EIATTR_MAX_THREADS
	.align		4
.L_100:
        /*007c*/ 	.byte	0x04, 0x05
        /*007e*/ 	.short	(.L_102 - .L_101)
.L_101:
        /*0080*/ 	.word	0x00000080
        /*0084*/ 	.word	0x00000001
        /*0088*/ 	.word	0x00000001


	//----- nvinfo : EIATTR_CRS_STACK_SIZE
	.align		4
.L_102:
        /*008c*/ 	.byte	0x04, 0x1e
        /*008e*/ 	.short	(.L_104 - .L_103)
.L_103:
        /*0090*/ 	.word	0x00000000


	//----- nvinfo : EIATTR_CBANK_PARAM_SIZE
	.align		4
.L_104:
        /*0094*/ 	.byte	0x03, 0x19
        /*0096*/ 	.short	0x0030


	//----- nvinfo : EIATTR_PARAM_CBANK
	.align		4
        /*0098*/ 	.byte	0x04, 0x0a
        /*009a*/ 	.short	(.L_106 - .L_105)
	.align		4
.L_105:
        /*009c*/ 	.word	index@(.nv.constant0._ZN3cub18CUB_300001_SM_10006detail9transform16transform_kernelINS2_10policy_hubILb1EN4cuda3std3__45tupleIJN6thrust24THRUST_300001_SM_1000_NS6detail15normal_iteratorINSA_10device_ptrIiEEEEEEEE10policy1000El15CalculateBitmapNSC_INSD_INS8_IJhhhhEEEEEEEJPiEEEvT0_iT1_T2_DpNS2_10kernel_argIT3_EE)
        /*00a0*/ 	.short	0x0380
        /*00a2*/ 	.short	0x0030


	//----- nvinfo : EIATTR_SW_WAR
	.align		4
.L_106:
        /*00a4*/ 	.byte	0x04, 0x36
        /*00a6*/ 	.short	(.L_108 - .L_107)
.L_107:
        /*00a8*/ 	.word	0x00000008
.L_108:


//--------------------- .nv.info._ZN3cub18CUB_300001_SM_10006detail9transform16transform_kernelINS2_10policy_hubILb1EN4cuda3std3__45tupleIJN6thrust24THRUST_300001_SM_1000_NS6detail15normal_iteratorINSA_10device_ptrIiEEEEEEEE10policy1000Ei15CalculateBitmapNSC_INSD_INS8_IJhhhhEEEEEEEJPiEEEvT0_iT1_T2_DpNS2_10kernel_argIT3_EE --------------------------
	.section	.nv.info._ZN3cub18CUB_300001_SM_10006detail9transform16transform_kernelINS2_10policy_hubILb1EN4cuda3std3__45tupleIJN6thrust24THRUST_300001_SM_1000_NS6detail15normal_iteratorINSA_10device_ptrIiEEEEEEEE10policy1000Ei15CalculateBitmapNSC_INSD_INS8_IJhhhhEEEEEEEJPiEEEvT0_iT1_T2_DpNS2_10kernel_argIT3_EE,"",@"SHT_CUDA_INFO"
	.sectionflags	@""
	.align	4


	//----- nvinfo : EIATTR_CUDA_API_VERSION
	.align		4
        /*0000*/ 	.byte	0x04, 0x37
        /*0002*/ 	.short	(.L_110 - .L_109)
.L_109:
        /*0004*/ 	.word	0x00000082


	//----- nvinfo : EIATTR_KPARAM_INFO
	.align		4
.L_110:
        /*0008*/ 	.byte	0x04, 0x17
        /*000a*/ 	.short	(.L_112 - .L_111)
.L_111:
        /*000c*/ 	.word	0x00000000
        /*0010*/ 	.short	0x0004
        /*0012*/ 	.short	0x0018
        /*0014*/ 	.byte	0x00, 0xf0, 0x41, 0x00


	//----- nvinfo : EIATTR_KPARAM_INFO
	.align		4
.L_112:
        /*0018*/ 	.byte	0x04, 0x17
        /*001a*/ 	.short	(.L_114 - .L_113)
.L_113:
        /*001c*/ 	.word	0x00000000
        /*0020*/ 	.short	0x0003
        /*0022*/ 	.short	0x0010
        /*0024*/ 	.byte	0x00, 0xf0, 0x21, 0x00


	//----- nvinfo : EIATTR_KPARAM_INFO
	.align		4
.L_114:
        /*0028*/ 	.byte	0x04, 0x17
        /*002a*/ 	.short	(.L_116 - .L_115)
.L_115:
        /*002c*/ 	.word	0x00000000
        /*0030*/ 	.short	0x0002
        /*0032*/ 	.short	0x0008
        /*0034*/ 	.byte	0x00, 0xf0, 0x21, 0x00


	//----- nvinfo : EIATTR_KPARAM_INFO
	.align		4
.L_116:
        /*0038*/ 	.byte	0x04, 0x17
        /*003a*/ 	.short	(.L_118 - .L_117)
.L_117:
        /*003c*/ 	.word	0x00000000
        /*0040*/ 	.short	0x0001
        /*0042*/ 	.short	0x0004
        /*0044*/ 	.byte	0x00, 0xf0, 0x11, 0x00


	//----- nvinfo : EIATTR_KPARAM_INFO
	.align		4
.L_118:
        /*0048*/ 	.byte	0x04, 0x17
        /*004a*/ 	.short	(.L_120 - .L_119)
.L_119:
        /*004c*/ 	.word	0x00000000
        /*0050*/ 	.short	0x0000
        /*0052*/ 	.short	0x0000
        /*0054*/ 	.byte	0x00, 0xf0, 0x11, 0x00


	//----- nvinfo : EIATTR_SPARSE_MMA_MASK
	.align		4
.L_120:
        /*0058*/ 	.byte	0x03, 0x50
        /*005a*/ 	.short	0x0000


	//----- nvinfo : EIATTR_MAXREG_COUNT
	.align		4
        /*005c*/ 	.byte	0x03, 0x1b
        /*005e*/ 	.short	0x00ff


	//----- nvinfo : EIATTR_MERCURY_ISA_VERSION
	.align		4
        /*0060*/ 	.byte	0x03, 0x5f
        /*0062*/ 	.short	0x0101


	//----- nvinfo : EIATTR_VRC_CTA_INIT_COUNT
	.align		4
        /*0064*/ 	.byte	0x02, 0x4a
	.zero		1
	.zero		1


	//----- nvinfo : EIATTR_EXIT_INSTR_OFFSETS
	.align		4
        /*0068*/ 	.byte	0x04, 0x1c
        /*006a*/ 	.short	(.L_122 - .L_121)


	//   ....[0]....
.L_121:
        /*006c*/ 	.word	0x000001c0


	//   ....[1]....
        /*0070*/ 	.word	0x00001570


	//   ....[2]....
        /*0074*/ 	.word	0x000015a0


	//   ....[3]....
        /*0078*/ 	.word	0x00002a00


	//----- nvinfo : EIATTR_MAX_THREADS
	.align		4
.L_122:
        /*007c*/ 	.byte	0x04, 0x05
        /*007e*/ 	.short	(.L_124 - .L_123)
.L_123:
        /*0080*/ 	.word	0x00000080
        /*0084*/ 	.word	0x00000001
        /*0088*/ 	.word	0x00000001


	//----- nvinfo : EIATTR_CRS_STACK_SIZE
	.align		4
.L_124:
        /*008c*/ 	.byte	0x04, 0x1e
        /*008e*/ 	.short	(.L_126 - .L_125)
.L_125:
        /*0090*/ 	.word	0x00000000


	//----- nvinfo : EIATTR_CBANK_PARAM_SIZE
	.align		4
.L_126:
        /*0094*/ 	.byte	0x03, 0x19
        /*0096*/ 	.short	0x0028


	//----- nvinfo : EIATTR_PARAM_CBANK
	.align		4
        /*0098*/ 	.byte	0x04, 0x0a
        /*009a*/ 	.short	(.L_128 - .L_127)
	.align		4
.L_127:
        /*009c*/ 	.word	index@(.nv.constant0._ZN3cub18CUB_300001_SM_10006detail9transform16transform_kernelINS2_10policy_hubILb1EN4cuda3std3__45tupleIJN6thrust24THRUST_300001_SM_1000_NS6detail15normal_iteratorINSA_10device_ptrIiEEEEEEEE10policy1000Ei15CalculateBitmapNSC_INSD_INS8_IJhhhhEEEEEEEJPiEEEvT0_iT1_T2_DpNS2_10kernel_argIT3_EE)
        /*00a0*/ 	.short	0x0380
        /*00a2*/ 	.short	0x0028


	//----- nvinfo : EIATTR_SW_WAR
	.align		4
.L_128:
        /*00a4*/ 	.byte	0x04, 0x36
        /*00a6*/ 	.short	(.L_130 - .L_129)
.L_129:
        /*00a8*/ 	.word	0x00000008
.L_130:


//--------------------- .nv.info._ZN3cub18CUB_300001_SM_10006detail8for_each13static_kernelINS2_12policy_hub_t12policy_500_tElN6thrust24THRUST_300001_SM_1000_NS8cuda_cub10__tabulate7functorINS7_6detail15normal_iteratorINS7_10device_ptrIiEEEENS7_6system6detail7generic6detail22compute_sequence_valueIivEElEEEEvT0_T1_ --------------------------
	.section	.nv.info._ZN3cub18CUB_300001_SM_10006detail8for_each13static_kernelINS2_12policy_hub_t12policy_500_tElN6thrust24THRUST_300001_SM_1000_NS8cuda_cub10__tabulate7functorINS7_6detail15normal_iteratorINS7_10device_ptrIiEEEENS7_6system6detail7generic6detail22compute_sequence_valueIivEElEEEEvT0_T1_,"",@"SHT_CUDA_INFO"
	.sectionflags	@""
	.align	4


	//----- nvinfo : EIATTR_CUDA_API_VERSION
	.align		4
        /*0000*/ 	.byte	0x04, 0x37
        /*0002*/ 	.short	(.L_132 - .L_131)
.L_131:
        /*0004*/ 	.word	0x00000082


	//----- nvinfo : EIATTR_KPARAM_INFO
	.align		4
.L_132:
        /*0008*/ 	.byte	0x04, 0x17
        /*000a*/ 	.short	(.L_134 - .L_133)
.L_133:
        /*000c*/ 	.word	0x00000000
        /*0010*/ 	.short	0x0001
        /*0012*/ 	.short	0x0008
        /*0014*/ 	.byte	0x00, 0xf0, 0x41, 0x00


	//----- nvinfo : EIATTR_KPARAM_INFO
	.align		4
.L_134:
        /*0018*/ 	.byte	0x04, 0x17
        /*001a*/ 	.short	(.L_136 - .L_135)
.L_135:
        /*001c*/ 	.word	0x00000000
        /*0020*/ 	.short	0x0000
        /*0022*/ 	.short	0x0000
        /*0024*/ 	.byte	0x00, 0xf0, 0x21, 0x00


	//----- nvinfo : EIATTR_SPARSE_MMA_MASK
	.align		4
.L_136:
        /*0028*/ 	.byte	0x03, 0x50
        /*002a*/ 	.short	0x0000


	//----- nvinfo : EIATTR_MAXREG_COUNT
	.align		4
        /*002c*/ 	.byte	0x03, 0x1b
        /*002e*/ 	.short	0x00ff


	//----- nvinfo : EIATTR_MERCURY_ISA_VERSION
	.align		4
        /*0030*/ 	.byte	0x03, 0x5f
        /*0032*/ 	.short	0x0101


	//----- nvinfo : EIATTR_VRC_CTA_INIT_COUNT
	.align		4
        /*0034*/ 	.byte	0x02, 0x4a
	.zero		1
	.zero		1


	//----- nvinfo : EIATTR_EXIT_INSTR_OFFSETS
	.align		4
        /*0038*/ 	.byte	0x04, 0x1c
        /*003a*/ 	.short	(.L_138 - .L_137)


	//   ....[0]....
.L_137:
        /*003c*/ 	.word	0x00000160


	//   ....[1]....
        /*0040*/ 	.word	0x000002b0


	//   ....[2]....
        /*0044*/ 	.word	0x00000340


	//----- nvinfo : EIATTR_MAX_THREADS
	.align		4
.L_138:
        /*0048*/ 	.byte	0x04, 0x05
        /*004a*/ 	.short	(.L_140 - .L_139)
.L_139:
        /*004c*/ 	.word	0x00000100
        /*0050*/ 	.word	0x00000001
        /*0054*/ 	.word	0x00000001


	//----- nvinfo : EIATTR_CRS_STACK_SIZE
	.align		4
.L_140:
        /*0058*/ 	.byte	0x04, 0x1e
        /*005a*/ 	.short	(.L_142 - .L_141)
.L_141:
        /*005c*/ 	.word	0x00000000


	//----- nvinfo : EIATTR_CBANK_PARAM_SIZE
	.align		4
.L_142:
        /*0060*/ 	.byte	0x03, 0x19
        /*0062*/ 	.short	0x0018


	//----- nvinfo : EIATTR_PARAM_CBANK
	.align		4
        /*0064*/ 	.byte	0x04, 0x0a
        /*0066*/ 	.short	(.L_144 - .L_143)
	.align		4
.L_143:
        /*0068*/ 	.word	index@(.nv.constant0._ZN3cub18CUB_300001_SM_10006detail8for_each13static_kernelINS2_12policy_hub_t12policy_500_tElN6thrust24THRUST_300001_SM_1000_NS8cuda_cub10__tabulate7functorINS7_6detail15normal_iteratorINS7_10device_ptrIiEEEENS7_6system6detail7generic6detail22compute_sequence_valueIivEElEEEEvT0_T1_)
        /*006c*/ 	.short	0x0380
        /*006e*/ 	.short	0x0018


	//----- nvinfo : EIATTR_SW_WAR
	.align		4
.L_144:
        /*0070*/ 	.byte	0x04, 0x36
        /*0072*/ 	.short	(.L_146 - .L_145)
.L_145:
        /*0074*/ 	.word	0x00000008
.L_146:


//--------------------- .nv.info._ZN3cub18CUB_300001_SM_10006detail8for_each13static_kernelINS2_12policy_hub_t12policy_500_tEmN6thrust24THRUST_300001_SM_1000_NS8cuda_cub20__uninitialized_fill7functorINS7_10device_ptrIiEEiEEEEvT0_T1_ --------------------------
	.section	.nv.info._ZN3cub18CUB_300001_SM_10006detail8for_each13static_kernelINS2_12policy_hub_t12policy_500_tEmN6thrust24THRUST_300001_SM_1000_NS8cuda_cub20__uninitialized_fill7functorINS7_10device_ptrIiEEiEEEEvT0_T1_,"",@"SHT_CUDA_INFO"
	.sectionflags	@""
	.align	4


	//----- nvinfo : EIATTR_CUDA_API_VERSION
	.align		4
        /*0000*/ 	.byte	0x04, 0x37
        /*0002*/ 	.short	(.L_148 - .L_147)
.L_147:
        /*0004*/ 	.word	0x00000082


	//----- nvinfo : EIATTR_KPARAM_INFO
	.align		4
.L_148:
        /*0008*/ 	.byte	0x04, 0x17
        /*000a*/ 	.short	(.L_150 - .L_149)
.L_149:
        /*000c*/ 	.word	0x00000000
        /*0010*/ 	.short	0x0001
        /*0012*/ 	.short	0x0008
        /*0014*/ 	.byte	0x00, 0xf0, 0x41, 0x00


	//----- nvinfo : EIATTR_KPARAM_INFO
	.align		4
.L_150:
        /*0018*/ 	.byte	0x04, 0x17
        /*001a*/ 	.short	(.L_152 - .L_151)
.L_151:
        /*001c*/ 	.word	0x00000000
        /*0020*/ 	.short	0x0000
        /*0022*/ 	.short	0x0000
        /*0024*/ 	.byte	0x00, 0xf0, 0x21, 0x00


	//----- nvinfo : EIATTR_SPARSE_MMA_MASK
	.align		4
.L_152:
        /*0028*/ 	.byte	0x03, 0x50
        /*002a*/ 	.short	0x0000


	//----- nvinfo : EIATTR_MAXREG_COUNT
	.align		4
        /*002c*/ 	.byte	0x03, 0x1b
        /*002e*/ 	.short	0x00ff


	//----- nvinfo : EIATTR_MERCURY_ISA_VERSION
	.align		4
        /*0030*/ 	.byte	0x03, 0x5f
        /*0032*/ 	.short	0x0101


	//----- nvinfo : EIATTR_VRC_CTA_INIT_COUNT
	.align		4
        /*0034*/ 	.byte	0x02, 0x4a
	.zero		1
	.zero		1


	//----- nvinfo : EIATTR_EXIT_INSTR_OFFSETS
	.align		4
        /*0038*/ 	.byte	0x04, 0x1c
        /*003a*/ 	.short	(.L_154 - .L_153)


	//   ....[0]....
.L_153:
        /*003c*/ 	.word	0x00000130


	//   ....[1]....
        /*0040*/ 	.word	0x00000230


	//   ....[2]....
        /*0044*/ 	.word	0x00000260


	//----- nvinfo : EIATTR_MAX_THREADS
	.align		4
.L_154:
        /*0048*/ 	.byte	0x04, 0x05
        /*004a*/ 	.short	(.L_156 - .L_155)
.L_155:
        /*004c*/ 	.word	0x00000100
        /*0050*/ 	.word	0x00000001
        /*0054*/ 	.word	0x00000001


	//----- nvinfo : EIATTR_CBANK_PARAM_SIZE
	.align		4
.L_156:
        /*0058*/ 	.byte	0x03, 0x19
        /*005a*/ 	.short	0x0018


	//----- nvinfo : EIATTR_PARAM_CBANK
	.align		4
        /*005c*/ 	.byte	0x04, 0x0a
        /*005e*/ 	.short	(.L_158 - .L_157)
	.align		4
.L_157:
        /*0060*/ 	.word	index@(.nv.constant0._ZN3cub18CUB_300001_SM_10006detail8for_each13static_kernelINS2_12policy_hub_t12policy_500_tEmN6thrust24THRUST_300001_SM_1000_NS8cuda_cub20__uninitialized_fill7functorINS7_10device_ptrIiEEiEEEEvT0_T1_)
        /*0064*/ 	.short	0x0380
        /*0066*/ 	.short	0x0018


	//----- nvinfo : EIATTR_SW_WAR
	.align		4
.L_158:
        /*0068*/ 	.byte	0x04, 0x36
        /*006a*/ 	.short	(.L_160 - .L_159)
.L_159:
        /*006c*/ 	.word	0x00000008
.L_160:


//--------------------- .nv.info._ZN3cub18CUB_300001_SM_10006detail8for_each13static_kernelINS2_12policy_hub_t12policy_500_tEmNS2_12op_wrapper_tImN6thrust24THRUST_300001_SM_1000_NS6detail23allocator_traits_detail24construct1_via_allocatorINS8_16device_allocatorIN4cuda3std3__45tupleIJhhhhEEEEEEENS8_10device_ptrISH_EEEEEEvT0_T1_ --------------------------
	.section	.nv.info._ZN3cub18CUB_300001_SM_10006detail8for_each13static_kernelINS2_12policy_hub_t12policy_500_tEmNS2_12op_wrapper_tImN6thrust24THRUST_300001_SM_1000_NS6detail23allocator_traits_detail24construct1_via_allocatorINS8_16device_allocatorIN4cuda3std3__45tupleIJhhhhEEEEEEENS8_10device_ptrISH_EEEEEEvT0_T1_,"",@"SHT_CUDA_INFO"
	.sectionflags	@""
	.align	4


	//----- nvinfo : EIATTR_CUDA_API_VERSION
	.align		4
        /*0000*/ 	.byte	0x04, 0x37
        /*0002*/ 	.short	(.L_162 - .L_161)
.L_161:
        /*0004*/ 	.word	0x00000082


	//----- nvinfo : EIATTR_KPARAM_INFO
	.align		4
.L_162:
        /*0008*/ 	.byte	0x04, 0x17
        /*000a*/ 	.short	(.L_164 - .L_163)
.L_163:
        /*000c*/ 	.word	0x00000000
        /*0010*/ 	.short	0x0001
        /*0012*/ 	.short	0x0008
        /*0014*/ 	.byte	0x00, 0xf0, 0x41, 0x00


	//----- nvinfo : EIATTR_KPARAM_INFO
	.align		4
.L_164:
        /*0018*/ 	.byte	0x04, 0x17
        /*001a*/ 	.short	(.L_166 - .L_165)
.L_165:
        /*001c*/ 	.word	0x00000000
        /*0020*/ 	.short	0x0000
        /*0022*/ 	.short	0x0000
        /*0024*/ 	.byte	0x00, 0xf0, 0x21, 0x00


	//----- nvinfo : EIATTR_SPARSE_MMA_MASK
	.align		4
.L_166:
        /*0028*/ 	.byte	0x03, 0x50
        /*002a*/ 	.short	0x0000


	//----- nvinfo : EIATTR_MAXREG_COUNT
	.align		4
        /*002c*/ 	.byte	0x03, 0x1b
        /*002e*/ 	.short	0x00ff


	//----- nvinfo : EIATTR_MERCURY_ISA_VERSION
	.align		4
        /*0030*/ 	.byte	0x03, 0x5f
        /*0032*/ 	.short	0x0101


	//----- nvinfo : EIATTR_VRC_CTA_INIT_COUNT
	.align		4
        /*0034*/ 	.byte	0x02, 0x4a
	.zero		1
	.zero		1


	//----- nvinfo : EIATTR_EXIT_INSTR_OFFSETS
	.align		4
        /*0038*/ 	.byte	0x04, 0x1c
        /*003a*/ 	.short	(.L_168 - .L_167)


	//   ....[0]....
.L_167:
        /*003c*/ 	.word	0x00000180


	//   ....[1]....
        /*0040*/ 	.word	0x000002a0


	//   ....[2]....
        /*0044*/ 	.word	0x000002f0


	//----- nvinfo : EIATTR_MAX_THREADS
	.align		4
.L_168:
        /*0048*/ 	.byte	0x04, 0x05
        /*004a*/ 	.short	(.L_170 - .L_169)
.L_169:
        /*004c*/ 	.word	0x00000100
        /*0050*/ 	.word	0x00000001
        /*0054*/ 	.word	0x00000001


	//----- nvinfo : EIATTR_CBANK_PARAM_SIZE
	.align		4
.L_170:
        /*0058*/ 	.byte	0x03, 0x19
        /*005a*/ 	.short	0x0018


	//----- nvinfo : EIATTR_PARAM_CBANK
	.align		4
        /*005c*/ 	.byte	0x04, 0x0a
        /*005e*/ 	.short	(.L_172 - .L_171)
	.align		4
.L_171:
        /*0060*/ 	.word	index@(.nv.constant0._ZN3cub18CUB_300001_SM_10006detail8for_each13static_kernelINS2_12policy_hub_t12policy_500_tEmNS2_12op_wrapper_tImN6thrust24THRUST_300001_SM_1000_NS6detail23allocator_traits_detail24construct1_via_allocatorINS8_16device_allocatorIN4cuda3std3__45tupleIJhhhhEEEEEEENS8_10device_ptrISH_EEEEEEvT0_T1_)
        /*0064*/ 	.short	0x0380
        /*0066*/ 	.short	0x0018


	//----- nvinfo : EIATTR_SW_WAR
	.align		4
.L_172:
        /*0068*/ 	.byte	0x04, 0x36
        /*006a*/ 	.short	(.L_174 - .L_173)
.L_173:
        /*006c*/ 	.word	0x00000008
.L_174:


//--------------------- .nv.info._ZN3cub18CUB_300001_SM_10006detail11EmptyKernelIvEEvv --------------------------
	.section	.nv.info._ZN3cub18CUB_300001_SM_10006detail11EmptyKernelIvEEvv,"",@"SHT_CUDA_INFO"
	.sectionflags	@""
	.align	4


	//----- nvinfo : EIATTR_CUDA_API_VERSION
	.align		4
        /*0000*/ 	.byte	0x04, 0x37
        /*0002*/ 	.short	(.L_176 - .L_175)
.L_175:
        /*0004*/ 	.word	0x00000082


	//----- nvinfo : EIATTR_SPARSE_MMA_MASK
	.align		4
.L_176:
        /*0008*/ 	.byte	0x03, 0x50
        /*000a*/ 	.short	0x0000


	//----- nvinfo : EIATTR_MAXREG_COUNT
	.align		4
        /*000c*/ 	.byte	0x03, 0x1b
        /*000e*/ 	.short	0x00ff


	//----- nvinfo : EIATTR_MERCURY_ISA_VERSION
	.align		4
        /*0010*/ 	.byte	0x03, 0x5f
        /*0012*/ 	.short	0x0101


	//----- nvinfo : EIATTR_VRC_CTA_INIT_COUNT
	.align		4
        /*0014*/ 	.byte	0x02, 0x4a
	.zero		1
	.zero		1


	//----- nvinfo : EIATTR_EXIT_INSTR_OFFSETS
	.align		4
        /*0018*/ 	.byte	0x04, 0x1c
        /*001a*/ 	.short	(.L_178 - .L_177)


	//   ....[0]....
.L_177:
        /*001c*/ 	.word	0x00000010


	//----- nvinfo : EIATTR_SW_WAR
	.align		4
.L_178:
        /*0020*/ 	.byte	0x04, 0x36
        /*0022*/ 	.short	(.L_180 - .L_179)
.L_179:
        /*0024*/ 	.word	0x00000008
.L_180:


//--------------------- .nv.callgraph             --------------------------
	.section	.nv.callgraph,"",@"SHT_CUDA_CALLGRAPH"
	.align	4
	.sectionentsize	8
	.align		4
        /*0000*/ 	.word	0x00000000
	.align		4
        /*0004*/ 	.word	0xffffffff
	.align		4
        /*0008*/ 	.word	0x00000000
	.align		4
        /*000c*/ 	.word	0xfffffffe
	.align		4
        /*0010*/ 	.word	0x00000000
	.align		4
        /*0014*/ 	.word	0xfffffffd
	.align		4
        /*0018*/ 	.word	0x00000000
	.align		4
        /*001c*/ 	.word	0xfffffffc


//--------------------- .nv.constant4             --------------------------
	.section	.nv.constant4,"a",@progbits
	.align	8
	.align		8
.nv.constant4:
        /*0000*/ 	.dword	_ZN34_INTERNAL_e4aff580_4_k_cu_9b6d1fd94cuda3std3__45__cpo5beginE
	.align		8
        /*0008*/ 	.dword	_ZN34_INTERNAL_e4aff580_4_k_cu_9b6d1fd94cuda3std3__45__cpo3endE
	.align		8
        /*0010*/ 	.dword	_ZN34_INTERNAL_e4aff580_4_k_cu_9b6d1fd94cuda3std3__45__cpo6cbeginE
	.align		8
        /*0018*/ 	.dword	_ZN34_INTERNAL_e4aff580_4_k_cu_9b6d1fd94cuda3std3__45__cpo4cendE
	.align		8
        /*0020*/ 	.dword	_ZN34_INTERNAL_e4aff580_4_k_cu_9b6d1fd94cuda3std3__45__cpo6rbeginE
	.align		8
        /*0028*/ 	.dword	_ZN34_INTERNAL_e4aff580_4_k_cu_9b6d1fd94cuda3std3__45__cpo4rendE
	.align		8
        /*0030*/ 	.dword	_ZN34_INTERNAL_e4aff580_4_k_cu_9b6d1fd94cuda3std3__45__cpo7crbeginE
	.align		8
        /*0038*/ 	.dword	_ZN34_INTERNAL_e4aff580_4_k_cu_9b6d1fd94cuda3std3__45__cpo5crendE
	.align		8
        /*0040*/ 	.dword	_ZN34_INTERNAL_e4aff580_4_k_cu_9b6d1fd94cuda3std3__436_GLOBAL__N__e4aff580_4_k_cu_9b6d1fd96ignoreE
	.align		8
        /*0048*/ 	.dword	_ZN34_INTERNAL_e4aff580_4_k_cu_9b6d1fd94cuda3std3__419piecewise_constructE
	.align		8
        /*0050*/ 	.dword	_ZN34_INTERNAL_e4aff580_4_k_cu_9b6d1fd94cuda3std3__48in_placeE
	.align		8
        /*0058*/ 	.dword	_ZN34_INTERNAL_e4aff580_4_k_cu_9b6d1fd94cuda3std3__420unreachable_sentinelE
	.align		8
        /*0060*/ 	.dword	_ZN34_INTERNAL_e4aff580_4_k_cu_9b6d1fd94cuda3std3__47nulloptE
	.align		8
        /*0068*/ 	.dword	_ZN34_INTERNAL_e4aff580_4_k_cu_9b6d1fd94cuda3std3__48unexpectE
	.align		8
        /*0070*/ 	.dword	_ZN34_INTERNAL_e4aff580_4_k_cu_9b6d1fd94cuda3std6ranges3__45__cpo4swapE
	.align		8
        /*0078*/ 	.dword	_ZN34_INTERNAL_e4aff580_4_k_cu_9b6d1fd94cuda3std6ranges3__45__cpo9iter_moveE
	.align		8
        /*0080*/ 	.dword	_ZN34_INTERNAL_e4aff580_4_k_cu_9b6d1fd94cuda3std6ranges3__45__cpo5beginE
	.align		8
        /*0088*/ 	.dword	_ZN34_INTERNAL_e4aff580_4_k_cu_9b6d1fd94cuda3std6ranges3__45__cpo3endE
	.align		8
        /*0090*/ 	.dword	_ZN34_INTERNAL_e4aff580_4_k_cu_9b6d1fd94cuda3std6ranges3__45__cpo6cbeginE
	.align		8
        /*0098*/ 	.dword	_ZN34_INTERNAL_e4aff580_4_k_cu_9b6d1fd94cuda3std6ranges3__45__cpo4cendE
	.align		8
        /*00a0*/ 	.dword	_ZN34_INTERNAL_e4aff580_4_k_cu_9b6d1fd94cuda3std6ranges3__45__cpo7advanceE
	.align		8
        /*00a8*/ 	.dword	_ZN34_INTERNAL_e4aff580_4_k_cu_9b6d1fd94cuda3std6ranges3__45__cpo9iter_swapE
	.align		8
        /*00b0*/ 	.dword	_ZN34_INTERNAL_e4aff580_4_k_cu_9b6d1fd94cuda3std6ranges3__45__cpo4nextE
	.align		8
        /*00b8*/ 	.dword	_ZN34_INTERNAL_e4aff580_4_k_cu_9b6d1fd94cuda3std6ranges3__45__cpo4prevE
	.align		8
        /*00c0*/ 	.dword	_ZN34_INTERNAL_e4aff580_4_k_cu_9b6d1fd94cuda3std6ranges3__45__cpo4dataE
	.align		8
        /*00c8*/ 	.dword	_ZN34_INTERNAL_e4aff580_4_k_cu_9b6d1fd94cuda3std6ranges3__45__cpo5cdataE
	.align		8
        /*00d0*/ 	.dword	_ZN34_INTERNAL_e4aff580_4_k_cu_9b6d1fd94cuda3std6ranges3__45__cpo4sizeE
	.align		8
        /*00d8*/ 	.dword	_ZN34_INTERNAL_e4aff580_4_k_cu_9b6d1fd94cuda3std6ranges3__45__cpo5ssizeE
	.align		8
        /*00e0*/ 	.dword	_ZN34_INTERNAL_e4aff580_4_k_cu_9b6d1fd94cuda3std6ranges3__45__cpo8distanceE
	.align		8
        /*00e8*/ 	.dword	_ZN34_INTERNAL_e4aff580_4_k_cu_9b6d1fd96thrust24THRUST_300001_SM_1000_NS8cuda_cub3parE
	.align		8
        /*00f0*/ 	.dword	_ZN34_INTERNAL_e4aff580_4_k_cu_9b6d1fd96thrust24THRUST_300001_SM_1000_NS8cuda_cub10par_nosyncE
	.align		8
        /*00f8*/ 	.dword	_ZN34_INTERNAL_e4aff580_4_k_cu_9b6d1fd96thrust24THRUST_300001_SM_1000_NS6system6detail10sequential3seqE
	.align		8
        /*0100*/ 	.dword	_ZN34_INTERNAL_e4aff580_4_k_cu_9b6d1fd96thrust24THRUST_300001_SM_1000_NS12placeholders2_1E
	.align		8
        /*0108*/ 	.dword	_ZN34_INTERNAL_e4aff580_4_k_cu_9b6d1fd96thrust24THRUST_300001_SM_1000_NS12placeholders2_2E
	.align		8
        /*0110*/ 	.dword	_ZN34_INTERNAL_e4aff580_4_k_cu_9b6d1fd96thrust24THRUST_300001_SM_1000_NS12placeholders2_3E
	.align		8
        /*0118*/ 	.dword	_ZN34_INTERNAL_e4aff580_4_k_cu_9b6d1fd96thrust24THRUST_300001_SM_1000_NS12placeholders2_4E
	.align		8
        /*0120*/ 	.dword	_ZN34_INTERNAL_e4aff580_4_k_cu_9b6d1fd96thrust24THRUST_300001_SM_1000_NS12placeholders2_5E
	.align		8
        /*0128*/ 	.dword	_ZN34_INTERNAL_e4aff580_4_k_cu_9b6d1fd96thrust24THRUST_300001_SM_1000_NS12placeholders2_6E
	.align		8
        /*0130*/ 	.dword	_ZN34_INTERNAL_e4aff580_4_k_cu_9b6d1fd96thrust24THRUST_300001_SM_1000_NS12placeholders2_7E
	.align		8
        /*0138*/ 	.dword	_ZN34_INTERNAL_e4aff580_4_k_cu_9b6d1fd96thrust24THRUST_300001_SM_1000_NS12placeholders2_8E
	.align		8
        /*0140*/ 	.dword	_ZN34_INTERNAL_e4aff580_4_k_cu_9b6d1fd96thrust24THRUST_300001_SM_1000_NS12placeholders2_9E
	.align		8
        /*0148*/ 	.dword	_ZN34_INTERNAL_e4aff580_4_k_cu_9b6d1fd96thrust24THRUST_300001_SM_1000_NS12placeholders3_10E
	.align		8
        /*0150*/ 	.dword	_ZN34_INTERNAL_e4aff580_4_k_cu_9b6d1fd96thrust24THRUST_300001_SM_1000_NS3seqE


//--------------------- .text._ZN3cub18CUB_300001_SM_10006detail9transform16transform_kernelINS2_10policy_hubILb1EN4cuda3std3__45tupleIJN6thrust24THRUST_300001_SM_1000_NS6detail15normal_iteratorINSA_10device_ptrIiEEEEEEEE10policy1000El15CalculateBitmapNSC_INSD_INS8_IJhhhhEEEEEEEJPiEEEvT0_iT1_T2_DpNS2_10kernel_argIT3_EE --------------------------
	.section	.text._ZN3cub18CUB_300001_SM_10006detail9transform16transform_kernelINS2_10policy_hubILb1EN4cuda3std3__45tupleIJN6thrust24THRUST_300001_SM_1000_NS6detail15normal_iteratorINSA_10device_ptrIiEEEEEEEE10policy1000El15CalculateBitmapNSC_INSD_INS8_IJhhhhEEEEEEEJPiEEEvT0_iT1_T2_DpNS2_10kernel_argIT3_EE,"ax",@progbits
	.align	128
        .global         _ZN3cub18CUB_300001_SM_10006detail9transform16transform_kernelINS2_10policy_hubILb1EN4cuda3std3__45tupleIJN6thrust24THRUST_300001_SM_1000_NS6detail15normal_iteratorINSA_10device_ptrIiEEEEEEEE10policy1000El15CalculateBitmapNSC_INSD_INS8_IJhhhhEEEEEEEJPiEEEvT0_iT1_T2_DpNS2_10kernel_argIT3_EE
        .type           _ZN3cub18CUB_300001_SM_10006detail9transform16transform_kernelINS2_10policy_hubILb1EN4cuda3std3__45tupleIJN6thrust24THRUST_300001_SM_1000_NS6detail15normal_iteratorINSA_10device_ptrIiEEEEEEEE10policy1000El15CalculateBitmapNSC_INSD_INS8_IJhhhhEEEEEEEJPiEEEvT0_iT1_T2_DpNS2_10kernel_argIT3_EE,@function
        .size           _ZN3cub18CUB_300001_SM_10006detail9transform16transform_kernelINS2_10policy_hubILb1EN4cuda3std3__45tupleIJN6thrust24THRUST_300001_SM_1000_NS6detail15normal_iteratorINSA_10device_ptrIiEEEEEEEE10policy1000El15CalculateBitmapNSC_INSD_INS8_IJhhhhEEEEEEEJPiEEEvT0_iT1_T2_DpNS2_10kernel_argIT3_EE,(.L_x_224 - _ZN3cub18CUB_300001_SM_10006detail9transform16transform_kernelINS2_10policy_hubILb1EN4cuda3std3__45tupleIJN6thrust24THRUST_300001_SM_1000_NS6detail15normal_iteratorINSA_10device_ptrIiEEEEEEEE10policy1000El15CalculateBitmapNSC_INSD_INS8_IJhhhhEEEEEEEJPiEEEvT0_iT1_T2_DpNS2_10kernel_argIT3_EE)
        .other          _ZN3cub18CUB_300001_SM_10006detail9transform16transform_kernelINS2_10policy_hubILb1EN4cuda3std3__45tupleIJN6thrust24THRUST_300001_SM_1000_NS6detail15normal_iteratorINSA_10device_ptrIiEEEEEEEE10policy1000El15CalculateBitmapNSC_INSD_INS8_IJhhhhEEEEEEEJPiEEEvT0_iT1_T2_DpNS2_10kernel_argIT3_EE,@"STO_CUDA_ENTRY STV_DEFAULT"
_ZN3cub18CUB_300001_SM_10006detail9transform16transform_kernelINS2_10policy_hubILb1EN4cuda3std3__45tupleIJN6thrust24THRUST_300001_SM_1000_NS6detail15normal_iteratorINSA_10device_ptrIiEEEEEEEE10policy1000El15CalculateBitmapNSC_INSD_INS8_IJhhhhEEEEEEEJPiEEEvT0_iT1_T2_DpNS2_10kernel_argIT3_EE:
.text._ZN3cub18CUB_300001_SM_10006detail9transform16transform_kernelINS2_10policy_hubILb1EN4cuda3std3__45tupleIJN6thrust24THRUST_300001_SM_1000_NS6detail15normal_iteratorINSA_10device_ptrIiEEEEEEEE10policy1000El15CalculateBitmapNSC_INSD_INS8_IJhhhhEEEEEEEJPiEEEvT0_iT1_T2_DpNS2_10kernel_argIT3_EE:
[----:B------:R-:W-:Y:S08]  /*0000*/  LDC R1, c[0x0][0x37c] ;  /* 0x0000df00ff017b82 */ /* 0x000ff00000000800 */
[----:B------:R-:W0:Y:S01]  /*0010*/  LDC R4, c[0x0][0x388] ;  /* 0x0000e200ff047b82 */ /* 0x000e220000000800 */
[----:B------:R-:W1:Y:S01]  /*0020*/  LDCU.64 UR6, c[0x0][0x380] ;  /* 0x00007000ff0677ac */ /* 0x000e620008000a00 */
[----:B------:R-:W2:Y:S01]  /*0030*/  S2R R11, SR_TID.X ;  /* 0x00000000000b7919 */ /* 0x000ea20000002100 */
[----:B------:R-:W-:Y:S01]  /*0040*/  BSSY.RECONVERGENT B0, `(.L_x_0) ;  /* 0x0000021000007945 */ /* 0x000fe20003800200 */
[----:B------:R-:W3:Y:S04]  /*0050*/  LDCU.64 UR8, c[0x0][0x358] ;  /* 0x00006b00ff0877ac */ /* 0x000ee80008000a00 */
[----:B------:R-:W4:Y:S01]  /*0060*/  S2UR UR4, SR_CTAID.X ;  /* 0x00000000000479c3 */ /* 0x000f220000002500 */
[----:B0-----:R-:W-:-:S04]  /*0070*/  SHF.L.U32 R5, R4, 0x7, RZ ;  /* 0x0000000704057819 */ /* 0x001fc800000006ff */
[----:B------:R-:W-:Y:S01]  /*0080*/  SHF.R.S32.HI R0, RZ, 0x1f, R5 ;  /* 0x0000001fff007819 */ /* 0x000fe20000011405 */
[----:B----4-:R-:W-:-:S04]  /*0090*/  IMAD.WIDE.U32 R2, R5, UR4, RZ ;  /* 0x0000000405027c25 */ /* 0x010fc8000f8e00ff */
[----:B------:R-:W-:Y:S01]  /*00a0*/  IMAD R7, R0, UR4, RZ ;  /* 0x0000000400077c24 */ /* 0x000fe2000f8e02ff */
[C---:B-1----:R-:W-:Y:S01]  /*00b0*/  IADD3 R18, P0, PT, -R2.reuse, UR6, RZ ;  /* 0x0000000602127c10 */ /* 0x042fe2000ff1e1ff */
[----:B------:R-:W0:Y:S01]  /*00c0*/  LDCU.64 UR4, c[0x0][0x3a0] ;  /* 0x00007400ff0477ac */ /* 0x000e220008000a00 */
[----:B------:R-:W-:Y:S02]  /*00d0*/  SHF.L.U32 R14, R2, 0x2, RZ ;  /* 0x00000002020e7819 */ /* 0x000fe400000006ff */
[----:B------:R-:W-:-:S04]  /*00e0*/  IADD3 R7, PT, PT, R3, R7, RZ ;  /* 0x0000000703077210 */ /* 0x000fc80007ffe0ff */
[----:B------:R-:W-:Y:S01]  /*00f0*/  IADD3.X R3, PT, PT, ~R7, UR7, RZ, P0, !PT ;  /* 0x0000000707037c10 */ /* 0x000fe200087fe5ff */
[----:B------:R-:W1:Y:S01]  /*0100*/  LDCU.64 UR6, c[0x0][0x398] ;  /* 0x00007300ff0677ac */ /* 0x000e620008000a00 */
[-C--:B------:R-:W-:Y:S02]  /*0110*/  ISETP.LT.U32.AND P0, PT, R18, R5.reuse, PT ;  /* 0x000000051200720c */ /* 0x080fe40003f01070 */
[----:B------:R-:W-:Y:S02]  /*0120*/  SHF.L.U64.HI R2, R2, 0x2, R7 ;  /* 0x0000000202027819 */ /* 0x000fe40000010207 */
[----:B------:R-:W-:Y:S02]  /*0130*/  ISETP.LT.AND.EX P0, PT, R3, R0, PT, P0 ;  /* 0x000000000300720c */ /* 0x000fe40003f01300 */
[----:B--2---:R-:W-:Y:S02]  /*0140*/  SHF.L.U32 R3, R11, 0x7, RZ ;  /* 0x000000070b037819 */ /* 0x004fe400000006ff */
[----:B------:R-:W-:-:S02]  /*0150*/  SEL R18, R18, R5, P0 ;  /* 0x0000000512127207 */ /* 0x000fc40000000000 */
[----:B0-----:R-:W-:Y:S02]  /*0160*/  IADD3 R12, P2, PT, R14, UR4, RZ ;  /* 0x000000040e0c7c10 */ /* 0x001fe4000ff5e0ff */
[----:B------:R-:W-:Y:S02]  /*0170*/  SHF.L.U32 R0, R18, 0x2, RZ ;  /* 0x0000000212007819 */ /* 0x000fe400000006ff */
[----:B------:R-:W-:Y:S02]  /*0180*/  IADD3.X R13, PT, PT, R2, UR5, RZ, P2, !PT ;  /* 0x00000005020d7c10 */ /* 0x000fe400097fe4ff */
[----:B------:R-:W-:Y:S02]  /*0190*/  ISETP.GE.AND P1, PT, R3, R0, PT ;  /* 0x000000000300720c */ /* 0x000fe40003f26270 */
[----:B-1----:R-:W-:Y:S02]  /*01a0*/  IADD3 R14, P3, PT, R14, UR6, RZ ;  /* 0x000000060e0e7c10 */ /* 0x002fe4000ff7e0ff */
[----:B------:R-:W-:-:S02]  /*01b0*/  ISETP.NE.AND P0, PT, R5, R18, PT ;  /* 0x000000120500720c */ /* 0x000fc40003f05270 */
[----:B------:R-:W-:-:S07]  /*01c0*/  IADD3.X R15, PT, PT, R2, UR7, RZ, P3, !PT ;  /* 0x00000007020f7c10 */ /* 0x000fce0009ffe4ff */
[----:B---3--:R-:W-:Y:S05]  /*01d0*/  @P1 BRA `(.L_x_1) ;  /* 0x00000000001c1947 */ /* 0x008fea0003800000 */
[----:B------:R-:W-:-:S07]  /*01e0*/  MOV R5, R3 ;  /* 0x0000000300057202 */ /* 0x000fce0000000f00 */
.L_x_2:
[C---:B------:R-:W-:Y:S02]  /*01f0*/  IADD3 R2, P1, PT, R5.reuse, R12, RZ ;  /* 0x0000000c05027210 */ /* 0x040fe40007f3e0ff */
[----:B------:R-:W-:Y:S02]  /*0200*/  IADD3 R5, PT, PT, R5, 0x4000, RZ ;  /* 0x0000400005057810 */ /* 0x000fe40007ffe0ff */
[----:B------:R-:W-:Y:S02]  /*0210*/  IADD3.X R3, PT, PT, RZ, R13, RZ, P1, !PT ;  /* 0x0000000dff037210 */ /* 0x000fe40000ffe4ff */
[----:B------:R-:W-:-:S03]  /*0220*/  ISETP.GE.AND P1, PT, R5, R0, PT ;  /* 0x000000000500720c */ /* 0x000fc60003f26270 */
[----:B------:R0:W-:Y:S10]  /*0230*/  CCTL.E.PF2 [R2] ;  /* 0x000000000200798f */ /* 0x0001f40000800100 */
[----:B0-----:R-:W-:Y:S05]  /*0240*/  @!P1 BRA `(.L_x_2) ;  /* 0xfffffffc00e89947 */ /* 0x001fea000383ffff */
.L_x_1:
[----:B------:R-:W-:Y:S05]  /*0250*/  BSYNC.RECONVERGENT B0 ;  /* 0x0000000000007941 */ /* 0x000fea0003800200 */
.L_x_0:
[----:B------:R-:W-:Y:S05]  /*0260*/  @!P0 BRA `(.L_x_3) ;  /* 0x0000001000e88947 */ /* 0x000fea0003800000 */
[----:B------:R-:W-:-:S13]  /*0270*/  ISETP.GE.AND P0, PT, R4, 0x1, PT ;  /* 0x000000010400780c */ /* 0x000fda0003f06270 */
[----:B------:R-:W-:Y:S05]  /*0280*/  @!P0 EXIT ;  /* 0x000000000000894d */ /* 0x000fea0003800000 */
[----:B------:R-:W-:-:S07]  /*0290*/  HFMA2 R10, -RZ, RZ, 0, 0 ;  /* 0x00000000ff0a7431 */ /* 0x000fce00000001ff */
.L_x_49:
[----:B------:R-:W0:Y:S01]  /*02a0*/  LDCU UR4, c[0x0][0x388] ;  /* 0x00007100ff0477ac */ /* 0x000e220008000800 */
[C---:B------:R-:W-:Y:S01]  /*02b0*/  LEA R9, R10.reuse, R11, 0x7 ;  /* 0x0000000b0a097211 */ /* 0x040fe200078e38ff */
[----:B------:R-:W-:Y:S01]  /*02c0*/  VIADD R10, R10, 0x1 ;  /* 0x000000010a0a7836 */ /* 0x000fe20000000000 */
[----:B------:R-:W-:Y:S02]  /*02d0*/  BSSY.RECONVERGENT B0, `(.L_x_4) ;  /* 0x0000131000007945 */ /* 0x000fe40003800200 */
[----:B------:R-:W-:Y:S02]  /*02e0*/  ISETP.GE.AND P0, PT, R9, R18, PT ;  /* 0x000000120900720c */ /* 0x000fe40003f06270 */
[----:B0-----:R-:W-:-:S11]  /*02f0*/  ISETP.NE.AND P2, PT, R10, UR4, PT ;  /* 0x000000040a007c0c */ /* 0x001fd6000bf45270 */
[----:B-1----:R-:W-:Y:S05]  /*0300*/  @P0 BRA `(.L_x_5) ;  /* 0x0000001000b40947 */ /* 0x002fea0003800000 */
[----:B------:R-:W-:-:S06]  /*0310*/  IMAD.WIDE R2, R9, 0x4, R12 ;  /* 0x0000000409027825 */ /* 0x000fcc00078e020c */
[----:B------:R-:W2:Y:S01]  /*0320*/  LDG.E R2, desc[UR8][R2.64] ;  /* 0x0000000802027981 */ /* 0x000ea2000c1e1900 */
[----:B------:R-:W-:Y:S01]  /*0330*/  HFMA2 R7, -RZ, RZ, -36.65625, 4.5359134674072265625e-05 ;  /* 0xd09502f9ff077431 */ /* 0x000fe200000001ff */
[----:B------:R-:W-:Y:S02]  /*0340*/  MOV R8, RZ ;  /* 0x000000ff00087202 */ /* 0x000fe40000000f00 */
[----:B------:R-:W-:Y:S02]  /*0350*/  MOV R6, RZ ;  /* 0x000000ff00067202 */ /* 0x000fe40000000f00 */
[----:B--2---:R-:W-:-:S04]  /*0360*/  SHF.R.S32.HI R5, RZ, 0x1f, R2 ;  /* 0x0000001fff057819 */ /* 0x004fc80000011402 */
[----:B------:R-:W-:-:S04]  /*0370*/  LEA.HI R5, R5, R2, RZ, 0xb ;  /* 0x0000000205057211 */ /* 0x000fc800078f58ff */
[C---:B------:R-:W-:Y:S02]  /*0380*/  LOP3.LUT R17, R5.reuse, 0xfffff800, RZ, 0xc0, !PT ;  /* 0xfffff80005117812 */ /* 0x040fe400078ec0ff */
[----:B------:R-:W-:Y:S02]  /*0390*/  LEA.HI.SX32 R16, R5, 0xfffffc00, 0x15 ;  /* 0xfffffc0005107811 */ /* 0x000fe400078faaff */
[----:B------:R-:W-:Y:S02]  /*03a0*/  CS2R R4, SRZ ;  /* 0x0000000000047805 */ /* 0x000fe4000001ff00 */
[----:B------:R-:W-:Y:S02]  /*03b0*/  IADD3 R17, PT, PT, R2, -0x400, -R17 ;  /* 0xfffffc0002117810 */ /* 0x000fe40007ffe811 */
[----:B------:R-:W-:Y:S02]  /*03c0*/  I2FP.F32.S32 R3, R16 ;  /* 0x0000001000037245 */ /* 0x000fe40000201400 */
[----:B------:R-:W-:-:S07]  /*03d0*/  I2FP.F32.S32 R2, R17 ;  /* 0x0000001100027245 */ /* 0x000fce0000201400 */
.L_x_48:
[----:B------:R-:W0:Y:S02]  /*03e0*/  LDC.64 R16, c[0x0][0x390] ;  /* 0x0000e400ff107b82 */ /* 0x000e240000000a00 */
[----:B0-----:R-:W-:-:S05]  /*03f0*/  IMAD.WIDE.U32 R16, R6, 0x1c, R16 ;  /* 0x0000001c06107825 */ /* 0x001fca00078e0010 */
[----:B------:R-:W2:Y:S04]  /*0400*/  LDG.E R20, desc[UR8][R16.64+0x10] ;  /* 0x0000100810147981 */ /* 0x000ea8000c1e1900 */
[----:B------:R-:W3:Y:S04]  /*0410*/  LDG.E R19, desc[UR8][R16.64+0x14] ;  /* 0x0000140810137981 */ /* 0x000ee8000c1e1900 */
[----:B------:R-:W4:Y:S01]  /*0420*/  LDG.E R27, desc[UR8][R16.64+0xc] ;  /* 0x00000c08101b7981 */ /* 0x000f22000c1e1900 */
[----:B------:R-:W-:Y:S01]  /*0430*/  IADD3 R6, PT, PT, R6, 0x4, RZ ;  /* 0x0000000406067810 */ /* 0x000fe20007ffe0ff */
[----:B------:R-:W-:Y:S01]  /*0440*/  BSSY.RECONVERGENT B3, `(.L_x_6) ;  /* 0x0000038000037945 */ /* 0x000fe20003800200 */
[----:B------:R-:W-:-:S02]  /*0450*/  MOV R22, 0xd09502f9 ;  /* 0xd09502f900167802 */ /* 0x000fc40000000f00 */
[----:B------:R-:W-:Y:S01]  /*0460*/  ISETP.NE.AND P3, PT, R6, 0x14, PT ;  /* 0x000000140600780c */ /* 0x000fe20003f65270 */
[----:B--2---:R-:W-:Y:S01]  /*0470*/  FADD R20, R3, -R20 ;  /* 0x8000001403147221 */ /* 0x004fe20000000000 */
[----:B---3--:R-:W-:-:S03]  /*0480*/  FADD R19, R2, -R19 ;  /* 0x8000001302137221 */ /* 0x008fc60000000000 */
[----:B------:R-:W-:Y:S01]  /*0490*/  FMUL R24, R20, R20 ;  /* 0x0000001414187220 */ /* 0x000fe20000400000 */
[----:B------:R-:W-:Y:S01]  /*04a0*/  FMUL R19, R19, R19 ;  /* 0x0000001313137220 */ /* 0x000fe20000400000 */
[----:B----4-:R-:W-:-:S03]  /*04b0*/  FMUL R27, R27, R27 ;  /* 0x0000001b1b1b7220 */ /* 0x010fc60000400000 */
[----:B------:R-:W-:-:S05]  /*04c0*/  FADD R20, R24, R19 ;  /* 0x0000001318147221 */ /* 0x000fca0000000000 */
[----:B------:R-:W-:-:S13]  /*04d0*/  FSETP.GEU.AND P0, PT, R20, R27, PT ;  /* 0x0000001b1400720b */ /* 0x000fda0003f0e000 */
[----:B------:R-:W-:Y:S05]  /*04e0*/  @P0 BRA `(.L_x_7) ;  /* 0x0000000000b40947 */ /* 0x000fea0003800000 */
[----:B------:R-:W-:Y:S01]  /*04f0*/  FADD R0, -R24, R27 ;  /* 0x0000001b18007221 */ /* 0x000fe20000000100 */
[----:B------:R-:W-:Y:S03]  /*0500*/  BSSY.RECONVERGENT B1, `(.L_x_8) ;  /* 0x000000e000017945 */ /* 0x000fe60003800200 */
[----:B------:R-:W-:-:S04]  /*0510*/  FADD R19, -R19, R0 ;  /* 0x0000000013137221 */ /* 0x000fc80000000100 */
[----:B------:R0:W1:Y:S01]  /*0520*/  MUFU.RSQ R0, R19 ;  /* 0x0000001300007308 */ /* 0x0000620000001400 */
[----:B------:R-:W-:-:S04]  /*0530*/  IADD3 R20, PT, PT, R19, -0xd000000, RZ ;  /* 0xf300000013147810 */ /* 0x000fc80007ffe0ff */
[----:B------:R-:W-:-:S13]  /*0540*/  ISETP.GT.U32.AND P0, PT, R20, 0x727fffff, PT ;  /* 0x727fffff1400780c */ /* 0x000fda0003f04070 */
[----:B01----:R-:W-:Y:S05]  /*0550*/  @!P0 BRA `(.L_x_9) ;  /* 0x0000000000108947 */ /* 0x003fea0003800000 */
[----:B------:R-:W-:-:S07]  /*0560*/  MOV R0, 0x580 ;  /* 0x0000058000007802 */ /* 0x000fce0000000f00 */
[----:B------:R-:W-:Y:S05]  /*0570*/  CALL.REL.NOINC `($__internal_0_$__cuda_sm20_sqrt_rn_f32_slowpath) ;  /* 0x00000024002c7944 */ /* 0x000fea0003c00000 */
[----:B------:R-:W-:Y:S01]  /*0580*/  MOV R22, R21 ;  /* 0x0000001500167202 */ /* 0x000fe20000000f00 */
[----:B------:R-:W-:Y:S06]  /*0590*/  BRA `(.L_x_10) ;  /* 0x0000000000107947 */ /* 0x000fec0003800000 */
.L_x_9:
[----:B------:R-:W-:Y:S01]  /*05a0*/  FMUL.FTZ R22, R19, R0 ;  /* 0x0000000013167220 */ /* 0x000fe20000410000 */
[----:B------:R-:W-:-:S03]  /*05b0*/  FMUL.FTZ R0, R0, 0.5 ;  /* 0x3f00000000007820 */ /* 0x000fc60000410000 */
[----:B------:R-:W-:-:S04]  /*05c0*/  FFMA R19, -R22, R22, R19 ;  /* 0x0000001616137223 */ /* 0x000fc80000000113 */
[----:B------:R-:W-:-:S07]  /*05d0*/  FFMA R22, R19, R0, R22 ;  /* 0x0000000013167223 */ /* 0x000fce0000000016 */
.L_x_10:
[----:B------:R-:W-:Y:S05]  /*05e0*/  BSYNC.RECONVERGENT B1 ;  /* 0x0000000000017941 */ /* 0x000fea0003800200 */
.L_x_8:
[----:B------:R-:W-:Y:S01]  /*05f0*/  IADD3 R0, PT, PT, R27, -0xd000000, RZ ;  /* 0xf30000001b007810 */ /* 0x000fe20007ffe0ff */
[----:B------:R0:W1:Y:S03]  /*0600*/  MUFU.RSQ R20, R27 ;  /* 0x0000001b00147308 */ /* 0x0000660000001400 */
[----:B------:R-:W-:-:S13]  /*0610*/  ISETP.GT.U32.AND P0, PT, R0, 0x727fffff, PT ;  /* 0x727fffff0000780c */ /* 0x000fda0003f04070 */
[----:B0-----:R-:W-:Y:S05]  /*0620*/  @!P0 BRA `(.L_x_11) ;  /* 0x0000000000188947 */ /* 0x001fea0003800000 */
[----:B------:R-:W-:Y:S01]  /*0630*/  BSSY.RECONVERGENT B1, `(.L_x_12) ;  /* 0x0000004000017945 */ /* 0x000fe20003800200 */
[----:B------:R-:W-:Y:S02]  /*0640*/  MOV R19, R27 ;  /* 0x0000001b00137202 */ /* 0x000fe40000000f00 */
[----:B------:R-:W-:-:S07]  /*0650*/  MOV R0, 0x670 ;  /* 0x0000067000007802 */ /* 0x000fce0000000f00 */
[----:B-1----:R-:W-:Y:S05]  /*0660*/  CALL.REL.NOINC `($__internal_0_$__cuda_sm20_sqrt_rn_f32_slowpath) ;  /* 0x0000002000f07944 */ /* 0x002fea0003c00000 */
[----:B------:R-:W-:Y:S05]  /*0670*/  BSYNC.RECONVERGENT B1 ;  /* 0x0000000000017941 */ /* 0x000fea0003800200 */
.L_x_12:
[----:B------:R-:W-:Y:S05]  /*0680*/  BRA `(.L_x_13) ;  /* 0x0000000000107947 */ /* 0x000fea0003800000 */
.L_x_11:
[----:B-1----:R-:W-:Y:S01]  /*0690*/  FMUL.FTZ R0, R27, R20 ;  /* 0x000000141b007220 */ /* 0x002fe20000410000 */
[----:B------:R-:W-:-:S03]  /*06a0*/  FMUL.FTZ R19, R20, 0.5 ;  /* 0x3f00000014137820 */ /* 0x000fc60000410000 */
[----:B------:R-:W-:-:S04]  /*06b0*/  FFMA R21, -R0, R0, R27 ;  /* 0x0000000000157223 */ /* 0x000fc8000000011b */
[----:B------:R-:W-:-:S07]  /*06c0*/  FFMA R21, R21, R19, R0 ;  /* 0x0000001315157223 */ /* 0x000fce0000000000 */
.L_x_13:
[----:B------:R-:W0:Y:S01]  /*06d0*/  MUFU.RCP R0, R21 ;  /* 0x0000001500007308 */ /* 0x000e220000001000 */
[----:B------:R-:W-:Y:S07]  /*06e0*/  BSSY.RECONVERGENT B4, `(.L_x_14) ;  /* 0x000000b000047945 */ /* 0x000fee0003800200 */
[----:B------:R-:W1:Y:S01]  /*06f0*/  FCHK P0, R22, R21 ;  /* 0x0000001516007302 */ /* 0x000e620000000000 */
[----:B0-----:R-:W-:-:S04]  /*0700*/  FFMA R19, R0, -R21, 1 ;  /* 0x3f80000000137423 */ /* 0x001fc80000000815 */
[----:B------:R-:W-:-:S04]  /*0710*/  FFMA R19, R0, R19, R0 ;  /* 0x0000001300137223 */ /* 0x000fc80000000000 */
[----:B------:R-:W-:-:S04]  /*0720*/  FFMA R23, R19, R22, RZ ;  /* 0x0000001613177223 */ /* 0x000fc800000000ff */
[----:B------:R-:W-:-:S04]  /*0730*/  FFMA R0, R23, -R21, R22 ;  /* 0x8000001517007223 */ /* 0x000fc80000000016 */
[----:B------:R-:W-:Y:S01]  /*0740*/  FFMA R0, R19, R0, R23 ;  /* 0x0000000013007223 */ /* 0x000fe20000000017 */
[----:B-1----:R-:W-:Y:S06]  /*0750*/  @!P0 BRA `(.L_x_15) ;  /* 0x00000000000c8947 */ /* 0x002fec0003800000 */
[----:B------:R-:W-:Y:S01]  /*0760*/  IMAD.MOV.U32 R0, RZ, RZ, R21 ;  /* 0x000000ffff007224 */ /* 0x000fe200078e0015 */
[----:B------:R-:W-:-:S07]  /*0770*/  MOV R20, 0x790 ;  /* 0x0000079000147802 */ /* 0x000fce0000000f00 */
[----:B------:R-:W-:Y:S05]  /*0780*/  CALL.REL.NOINC `($__internal_1_$__cuda_sm3x_div_rn_noftz_f32_slowpath) ;  /* 0x0000002400007944 */ /* 0x000fea0003c00000 */
.L_x_15:
[----:B------:R-:W-:Y:S05]  /*0790*/  BSYNC.RECONVERGENT B4 ;  /* 0x0000000000047941 */ /* 0x000fea0003800200 */
.L_x_14:
[----:B------:R-:W2:Y:S02]  /*07a0*/  LDG.E R19, desc[UR8][R16.64+0x18] ;  /* 0x0000180810137981 */ /* 0x000ea4000c1e1900 */
[----:B--2---:R-:W-:-:S07]  /*07b0*/  FADD R22, R19, R22 ;  /* 0x0000001613167221 */ /* 0x004fce0000000000 */
.L_x_7:
[----:B------:R-:W-:Y:S05]  /*07c0*/  BSYNC.RECONVERGENT B3 ;  /* 0x0000000000037941 */ /* 0x000fea0003800200 */
.L_x_6:
[----:B------:R-:W2:Y:S04]  /*07d0*/  LDG.E R20, desc[UR8][R16.64+0x2c] ;  /* 0x00002c0810147981 */ /* 0x000ea8000c1e1900 */
[----:B------:R-:W3:Y:S01]  /*07e0*/  LDG.E R25, desc[UR8][R16.64+0x30] ;  /* 0x0000300810197981 */ /* 0x000ee2000c1e1900 */
[----:B------:R-:W-:-:S03]  /*07f0*/  FSETP.GT.AND P0, PT, R22, R7, PT ;  /* 0x000000071600720b */ /* 0x000fc60003f04000 */
[----:B------:R-:W4:Y:S10]  /*0800*/  LDG.E R27, desc[UR8][R16.64+0x28] ;  /* 0x00002808101b7981 */ /* 0x000f34000c1e1900 */
[----:B------:R-:W5:Y:S04]  /*0810*/  @P0 LDG.E R19, desc[UR8][R16.64] ;  /* 0x0000000810130981 */ /* 0x000f68000c1e1900 */
[----:B------:R-:W5:Y:S04]  /*0820*/  @P0 LDG.E R21, desc[UR8][R16.64+0x8] ;  /* 0x0000080810150981 */ /* 0x000f68000c1e1900 */
[----:B------:R-:W5:Y:S01]  /*0830*/  @P0 LDG.E R23, desc[UR8][R16.64+0x4] ;  /* 0x0000040810170981 */ /* 0x000f62000c1e1900 */
[----:B------:R-:W-:Y:S01]  /*0840*/  @P0 MOV R7, R22 ;  /* 0x0000001600070202 */ /* 0x000fe20000000f00 */
[----:B------:R-:W-:Y:S01]  /*0850*/  BSSY.RECONVERGENT B3, `(.L_x_16) ;  /* 0x000003a000037945 */ /* 0x000fe20003800200 */
[----:B------:R-:W-:-:S02]  /*0860*/  HFMA2 R22, -RZ, RZ, -36.65625, 4.5359134674072265625e-05 ;  /* 0xd09502f9ff167431 */ /* 0x000fc400000001ff */
[----:B--2---:R-:W-:Y:S01]  /*0870*/  FADD R20, R3, -R20 ;  /* 0x8000001403147221 */ /* 0x004fe20000000000 */
[----:B---3--:R-:W-:-:S03]  /*0880*/  FADD R25, R2, -R25 ;  /* 0x8000001902197221 */ /* 0x008fc60000000000 */
[----:B------:R-:W-:Y:S01]  /*0890*/  FMUL R24, R20, R20 ;  /* 0x0000001414187220 */ /* 0x000fe20000400000 */
[----:B------:R-:W-:Y:S01]  /*08a0*/  FMUL R25, R25, R25 ;  /* 0x0000001919197220 */ /* 0x000fe20000400000 */
[----:B----4-:R-:W-:-:S03]  /*08b0*/  FMUL R27, R27, R27 ;  /* 0x0000001b1b1b7220 */ /* 0x010fc60000400000 */
[----:B------:R-:W-:-:S05]  /*08c0*/  FADD R20, R24, R25 ;  /* 0x0000001918147221 */ /* 0x000fca0000000000 */
[----:B------:R-:W-:Y:S01]  /*08d0*/  FSETP.GEU.AND P1, PT, R20, R27, PT ;  /* 0x0000001b1400720b */ /* 0x000fe20003f2e000 */
[C---:B-----5:R-:W-:Y:S01]  /*08e0*/  @P0 FMUL R4, R0.reuse, R19 ;  /* 0x0000001300040220 */ /* 0x060fe20000400000 */
[C---:B------:R-:W-:Y:S01]  /*08f0*/  @P0 FMUL R5, R0.reuse, R21 ;  /* 0x0000001500050220 */ /* 0x040fe20000400000 */
[----:B------:R-:W-:-:S10]  /*0900*/  @P0 FMUL R8, R0, R23 ;  /* 0x0000001700080220 */ /* 0x000fd40000400000 */
        /* <DEDUP_REMOVED lines=12> */
.L_x_19:
[----:B------:R-:W-:Y:S01]  /*09d0*/  FMUL.FTZ R22, R19, R0 ;  /* 0x0000000013167220 */ /* 0x000fe20000410000 */
[----:B------:R-:W-:-:S03]  /*09e0*/  FMUL.FTZ R0, R0, 0.5 ;  /* 0x3f00000000007820 */ /* 0x000fc60000410000 */
[----:B------:R-:W-:-:S04]  /*09f0*/  FFMA R19, -R22, R22, R19 ;  /* 0x0000001616137223 */ /* 0x000fc80000000113 */
[----:B------:R-:W-:-:S07]  /*0a00*/  FFMA R22, R19, R0, R22 ;  /* 0x0000000013167223 */ /* 0x000fce0000000016 */
.L_x_20:
[----:B------:R-:W-:Y:S05]  /*0a10*/  BSYNC.RECONVERGENT B1 ;  /* 0x0000000000017941 */ /* 0x000fea0003800200 */
.L_x_18:
        /* <DEDUP_REMOVED lines=9> */
.L_x_22:
[----:B------:R-:W-:Y:S05]  /*0ab0*/  BRA `(.L_x_23) ;  /* 0x0000000000107947 */ /* 0x000fea0003800000 */
.L_x_21:
[----:B-1----:R-:W-:Y:S01]  /*0ac0*/  FMUL.FTZ R0, R27, R20 ;  /* 0x000000141b007220 */ /* 0x002fe20000410000 */
[----:B------:R-:W-:-:S03]  /*0ad0*/  FMUL.FTZ R19, R20, 0.5 ;  /* 0x3f00000014137820 */ /* 0x000fc60000410000 */
[----:B------:R-:W-:-:S04]  /*0ae0*/  FFMA R21, -R0, R0, R27 ;  /* 0x0000000000157223 */ /* 0x000fc8000000011b */
[----:B------:R-:W-:-:S07]  /*0af0*/  FFMA R21, R21, R19, R0 ;  /* 0x0000001315157223 */ /* 0x000fce0000000000 */
.L_x_23:
        /* <DEDUP_REMOVED lines=9> */
[----:B------:R-:W-:Y:S02]  /*0b90*/  MOV R0, R21 ;  /* 0x0000001500007202 */ /* 0x000fe40000000f00 */
[----:B------:R-:W-:-:S07]  /*0ba0*/  MOV R20, 0xbc0 ;  /* 0x00000bc000147802 */ /* 0x000fce0000000f00 */
[----:B------:R-:W-:Y:S05]  /*0bb0*/  CALL.REL.NOINC `($__internal_1_$__cuda_sm3x_div_rn_noftz_f32_slowpath) ;  /* 0x0000001c00f47944 */ /* 0x000fea0003c00000 */
.L_x_25:
[----:B------:R-:W-:Y:S05]  /*0bc0*/  BSYNC.RECONVERGENT B4 ;  /* 0x0000000000047941 */ /* 0x000fea0003800200 */
.L_x_24:
[----:B------:R-:W2:Y:S02]  /*0bd0*/  LDG.E R19, desc[UR8][R16.64+0x34] ;  /* 0x0000340810137981 */ /* 0x000ea4000c1e1900 */
[----:B--2---:R-:W-:-:S07]  /*0be0*/  FADD R22, R19, R22 ;  /* 0x0000001613167221 */ /* 0x004fce0000000000 */
.L_x_17:
[----:B------:R-:W-:Y:S05]  /*0bf0*/  BSYNC.RECONVERGENT B3 ;  /* 0x0000000000037941 */ /* 0x000fea0003800200 */
.L_x_16:
        /* <DEDUP_REMOVED lines=24> */
[----:B------:R-:W-:Y:S01]  /*0d80*/  VIADD R20, R19, 0xf3000000 ;  /* 0xf300000013147836 */ /* 0x000fe20000000000 */
[----:B------:R0:W1:Y:S04]  /*0d90*/  MUFU.RSQ R0, R19 ;  /* 0x0000001300007308 */ /* 0x0000680000001400 */
[----:B------:R-:W-:-:S13]  /*0da0*/  ISETP.GT.U32.AND P0, PT, R20, 0x727fffff, PT ;  /* 0x727fffff1400780c */ /* 0x000fda0003f04070 */
[----:B01----:R-:W-:Y:S05]  /*0db0*/  @!P0 BRA `(.L_x_29) ;  /* 0x0000000000108947 */ /* 0x003fea0003800000 */
[----:B------:R-:W-:-:S07]  /*0dc0*/  MOV R0, 0xde0 ;  /* 0x00000de000007802 */ /* 0x000fce0000000f00 */
[----:B------:R-:W-:Y:S05]  /*0dd0*/  CALL.REL.NOINC `($__internal_0_$__cuda_sm20_sqrt_rn_f32_slowpath) ;  /* 0x0000001c00147944 */ /* 0x000fea0003c00000 */
[----:B------:R-:W-:Y:S01]  /*0de0*/  MOV R22, R21 ;  /* 0x0000001500167202 */ /* 0x000fe20000000f00 */
[----:B------:R-:W-:Y:S06]  /*0df0*/  BRA `(.L_x_30) ;  /* 0x0000000000107947 */ /* 0x000fec0003800000 */
.L_x_29:
[----:B------:R-:W-:Y:S01]  /*0e00*/  FMUL.FTZ R22, R19, R0 ;  /* 0x0000000013167220 */ /* 0x000fe20000410000 */
[----:B------:R-:W-:-:S03]  /*0e10*/  FMUL.FTZ R0, R0, 0.5 ;  /* 0x3f00000000007820 */ /* 0x000fc60000410000 */
[----:B------:R-:W-:-:S04]  /*0e20*/  FFMA R19, -R22, R22, R19 ;  /* 0x0000001616137223 */ /* 0x000fc80000000113 */
[----:B------:R-:W-:-:S07]  /*0e30*/  FFMA R22, R19, R0, R22 ;  /* 0x0000000013167223 */ /* 0x000fce0000000016 */
.L_x_30:
[----:B------:R-:W-:Y:S05]  /*0e40*/  BSYNC.RECONVERGENT B1 ;  /* 0x0000000000017941 */ /* 0x000fea0003800200 */
.L_x_28:
        /* <DEDUP_REMOVED lines=9> */
.L_x_32:
[----:B------:R-:W-:Y:S05]  /*0ee0*/  BRA `(.L_x_33) ;  /* 0x0000000000107947 */ /* 0x000fea0003800000 */
.L_x_31:
[----:B-1----:R-:W-:Y:S01]  /*0ef0*/  FMUL.FTZ R0, R27, R20 ;  /* 0x000000141b007220 */ /* 0x002fe20000410000 */
[----:B------:R-:W-:-:S03]  /*0f00*/  FMUL.FTZ R19, R20, 0.5 ;  /* 0x3f00000014137820 */ /* 0x000fc60000410000 */
[----:B------:R-:W-:-:S04]  /*0f10*/  FFMA R21, -R0, R0, R27 ;  /* 0x0000000000157223 */ /* 0x000fc8000000011b */
[----:B------:R-:W-:-:S07]  /*0f20*/  FFMA R21, R21, R19, R0 ;  /* 0x0000001315157223 */ /* 0x000fce0000000000 */
.L_x_33:
        /* <DEDUP_REMOVED lines=12> */
.L_x_35:
[----:B------:R-:W-:Y:S05]  /*0ff0*/  BSYNC.RECONVERGENT B4 ;  /* 0x0000000000047941 */ /* 0x000fea0003800200 */
.L_x_34:
[----:B------:R-:W2:Y:S02]  /*1000*/  LDG.E R19, desc[UR8][R16.64+0x50] ;  /* 0x0000500810137981 */ /* 0x000ea4000c1e1900 */
[----:B--2---:R-:W-:-:S07]  /*1010*/  FADD R22, R19, R22 ;  /* 0x0000001613167221 */ /* 0x004fce0000000000 */
.L_x_27:
[----:B------:R-:W-:Y:S05]  /*1020*/  BSYNC.RECONVERGENT B3 ;  /* 0x0000000000037941 */ /* 0x000fea0003800200 */
.L_x_26:
        /* <DEDUP_REMOVED lines=32> */
.L_x_39:
[----:B------:R-:W-:Y:S01]  /*1230*/  FMUL.FTZ R22, R19, R0 ;  /* 0x0000000013167220 */ /* 0x000fe20000410000 */
[----:B------:R-:W-:-:S03]  /*1240*/  FMUL.FTZ R0, R0, 0.5 ;  /* 0x3f00000000007820 */ /* 0x000fc60000410000 */
[----:B------:R-:W-:-:S04]  /*1250*/  FFMA R19, -R22, R22, R19 ;  /* 0x0000001616137223 */ /* 0x000fc80000000113 */
[----:B------:R-:W-:-:S07]  /*1260*/  FFMA R22, R19, R0, R22 ;  /* 0x0000000013167223 */ /* 0x000fce0000000016 */
.L_x_40:
[----:B------:R-:W-:Y:S05]  /*1270*/  BSYNC.RECONVERGENT B1 ;  /* 0x0000000000017941 */ /* 0x000fea0003800200 */
.L_x_38:
[----:B------:R-:W-:Y:S01]  /*1280*/  IADD3 R0, PT, PT, R27, -0xd000000, RZ ;  /* 0xf30000001b007810 */ /* 0x000fe20007ffe0ff */
[----:B------:R0:W1:Y:S03]  /*1290*/  MUFU.RSQ R20, R27 ;  /* 0x0000001b00147308 */ /* 0x0000660000001400 */
[----:B------:R-:W-:-:S13]  /*12a0*/  ISETP.GT.U32.AND P0, PT, R0, 0x727fffff, PT ;  /* 0x727fffff0000780c */ /* 0x000fda0003f04070 */
[----:B0-----:R-:W-:Y:S05]  /*12b0*/  @!P0 BRA `(.L_x_41) ;  /* 0x0000000000188947 */ /* 0x001fea0003800000 */
[----:B------:R-:W-:Y:S01]  /*12c0*/  BSSY.RECONVERGENT B1, `(.L_x_42) ;  /* 0x0000004000017945 */ /* 0x000fe20003800200 */
[----:B------:R-:W-:Y:S01]  /*12d0*/  IMAD.MOV.U32 R19, RZ, RZ, R27 ;  /* 0x000000ffff137224 */ /* 0x000fe200078e001b */
[----:B------:R-:W-:-:S07]  /*12e0*/  MOV R0, 0x1300 ;  /* 0x0000130000007802 */ /* 0x000fce0000000f00 */
[----:B-1----:R-:W-:Y:S05]  /*12f0*/  CALL.REL.NOINC `($__internal_0_$__cuda_sm20_sqrt_rn_f32_slowpath) ;  /* 0x0000001400cc7944 */ /* 0x002fea0003c00000 */
[----:B------:R-:W-:Y:S05]  /*1300*/  BSYNC.RECONVERGENT B1 ;  /* 0x0000000000017941 */ /* 0x000fea0003800200 */
.L_x_42:
[----:B------:R-:W-:Y:S05]  /*1310*/  BRA `(.L_x_43) ;  /* 0x0000000000107947 */ /* 0x000fea0003800000 */
.L_x_41:
[----:B-1----:R-:W-:Y:S01]  /*1320*/  FMUL.FTZ R0, R27, R20 ;  /* 0x000000141b007220 */ /* 0x002fe20000410000 */
[----:B------:R-:W-:-:S03]  /*1330*/  FMUL.FTZ R19, R20, 0.5 ;  /* 0x3f00000014137820 */ /* 0x000fc60000410000 */
[----:B------:R-:W-:-:S04]  /*1340*/  FFMA R21, -R0, R0, R27 ;  /* 0x0000000000157223 */ /* 0x000fc8000000011b */
[----:B------:R-:W-:-:S07]  /*1350*/  FFMA R21, R21, R19, R0 ;  /* 0x0000001315157223 */ /* 0x000fce0000000000 */
.L_x_43:
        /* <DEDUP_REMOVED lines=12> */
.L_x_45:
[----:B------:R-:W-:Y:S05]  /*1420*/  BSYNC.RECONVERGENT B4 ;  /* 0x0000000000047941 */ /* 0x000fea0003800200 */
.L_x_44:
[----:B------:R-:W2:Y:S02]  /*1430*/  LDG.E R19, desc[UR8][R16.64+0x6c] ;  /* 0x00006c0810137981 */ /* 0x000ea4000c1e1900 */
[----:B--2---:R-:W-:-:S07]  /*1440*/  FADD R22, R19, R22 ;  /* 0x0000001613167221 */ /* 0x004fce0000000000 */
.L_x_37:
[----:B------:R-:W-:Y:S05]  /*1450*/  BSYNC.RECONVERGENT B3 ;  /* 0x0000000000037941 */ /* 0x000fea0003800200 */
.L_x_36:
[----:B------:R-:W-:Y:S01]  /*1460*/  FSETP.GT.AND P0, PT, R22, R7, PT ;  /* 0x000000071600720b */ /* 0x000fe20003f04000 */
[----:B------:R-:W-:-:S12]  /*1470*/  BSSY.RECONVERGENT B1, `(.L_x_46) ;  /* 0x0000009000017945 */ /* 0x000fd80003800200 */
[----:B------:R-:W-:Y:S05]  /*1480*/  @!P0 BRA `(.L_x_47) ;  /* 0x00000000001c8947 */ /* 0x000fea0003800000 */
[----:B------:R-:W2:Y:S04]  /*1490*/  LDG.E R5, desc[UR8][R16.64+0x54] ;  /* 0x0000540810057981 */ /* 0x000ea8000c1e1900 */
[----:B------:R-:W3:Y:S04]  /*14a0*/  LDG.E R19, desc[UR8][R16.64+0x5c] ;  /* 0x00005c0810137981 */ /* 0x000ee8000c1e1900 */
[----:B------:R-:W4:Y:S01]  /*14b0*/  LDG.E R21, desc[UR8][R16.64+0x58] ;  /* 0x0000580810157981 */ /* 0x000f22000c1e1900 */
[----:B------:R-:W-:Y:S01]  /*14c0*/  MOV R7, R22 ;  /* 0x0000001600077202 */ /* 0x000fe20000000f00 */
[C---:B--2---:R-:W-:Y:S01]  /*14d0*/  FMUL R4, R0.reuse, R5 ;  /* 0x0000000500047220 */ /* 0x044fe20000400000 */
[C---:B---3--:R-:W-:Y:S01]  /*14e0*/  FMUL R5, R0.reuse, R19 ;  /* 0x0000001300057220 */ /* 0x048fe20000400000 */
[----:B----4-:R-:W-:-:S07]  /*14f0*/  FMUL R8, R0, R21 ;  /* 0x0000001500087220 */ /* 0x010fce0000400000 */
.L_x_47:
[----:B------:R-:W-:Y:S05]  /*1500*/  BSYNC.RECONVERGENT B1 ;  /* 0x0000000000017941 */ /* 0x000fea0003800200 */
.L_x_46:
[----:B------:R-:W-:Y:S05]  /*1510*/  @P3 BRA `(.L_x_48) ;  /* 0xffffffec00b03947 */ /* 0x000fea000383ffff */
[----:B------:R-:W-:Y:S01]  /*1520*/  FMUL R5, R5, 255 ;  /* 0x437f000005057820 */ /* 0x000fe20000400000 */
[----:B------:R-:W-:Y:S01]  /*1530*/  FMUL R4, R4, 255 ;  /* 0x437f000004047820 */ /* 0x000fe20000400000 */
[----:B------:R-:W-:Y:S01]  /*1540*/  FMUL R8, R8, 255 ;  /* 0x437f000008087820 */ /* 0x000fe20000400000 */
[----:B------:R-:W-:Y:S02]  /*1550*/  HFMA2 R6, -RZ, RZ, 0, 1.5199184417724609375e-05 ;  /* 0x000000ffff067431 */ /* 0x000fe400000001ff */
[----:B------:R-:W-:Y:S01]  /*1560*/  IMAD.WIDE R2, R9, 0x4, R14 ;  /* 0x0000000409027825 */ /* 0x000fe200078e020e */
[----:B------:R-:W0:Y:S04]  /*1570*/  F2I.TRUNC.NTZ R7, R4 ;  /* 0x0000000400077305 */ /* 0x000e28000020f100 */
[----:B------:R1:W-:Y:S04]  /*1580*/  STG.E.U8 desc[UR8][R2.64+0x3], R6 ;  /* 0x0000030602007986 */ /* 0x0003e8000c101108 */
[----:B------:R-:W2:Y:S01]  /*1590*/  F2I.TRUNC.NTZ R5, R5 ;  /* 0x0000000500057305 */ /* 0x000ea2000020f100 */
[----:B0-----:R1:W-:Y:S07]  /*15a0*/  STG.E.U8 desc[UR8][R2.64], R7 ;  /* 0x0000000702007986 */ /* 0x0013ee000c101108 */
[----:B------:R-:W0:Y:S01]  /*15b0*/  F2I.TRUNC.NTZ R17, R8 ;  /* 0x0000000800117305 */ /* 0x000e22000020f100 */
[----:B--2---:R1:W-:Y:S04]  /*15c0*/  STG.E.U8 desc[UR8][R2.64+0x1], R5 ;  /* 0x0000010502007986 */ /* 0x0043e8000c101108 */
[----:B0-----:R1:W-:Y:S02]  /*15d0*/  STG.E.U8 desc[UR8][R2.64+0x2], R17 ;  /* 0x0000021102007986 */ /* 0x0013e4000c101108 */
.L_x_5:
[----:B------:R-:W-:Y:S05]  /*15e0*/  BSYNC.RECONVERGENT B0 ;  /* 0x0000000000007941 */ /* 0x000fea0003800200 */
.L_x_4:
[----:B------:R-:W-:Y:S05]  /*15f0*/  @P2 BRA `(.L_x_49) ;  /* 0xffffffec00282947 */ /* 0x000fea000383ffff */
[----:B------:R-:W-:Y:S05]  /*1600*/  EXIT ;  /* 0x000000000000794d */ /* 0x000fea0003800000 */
.L_x_3:
[----:B------:R-:W-:-:S13]  /*1610*/  ISETP.GE.AND P0, PT, R4, 0x1, PT ;  /* 0x000000010400780c */ /* 0x000fda0003f06270 */
[----:B------:R-:W-:Y:S05]  /*1620*/  @!P0 EXIT ;  /* 0x000000000000894d */ /* 0x000fea0003800000 */
[----:B------:R-:W0:Y:S01]  /*1630*/  LDCU.64 UR6, c[0x0][0x390] ;  /* 0x00007200ff0677ac */ /* 0x000e220008000a00 */
[----:B------:R-:W-:Y:S01]  /*1640*/  MOV R10, RZ ;  /* 0x000000ff000a7202 */ /* 0x000fe20000000f00 */
[----:B0-----:R-:W-:-:S04]  /*1650*/  UIADD3 UR5, UP0, UPT, UR6, 0x38, URZ ;  /* 0x0000003806057890 */ /* 0x001fc8000ff1e0ff */
[----:B------:R-:W-:-:S12]  /*1660*/  UIADD3.X UR6, UPT, UPT, URZ, UR7, URZ, UP0, !UPT ;  /* 0x00000007ff067290 */ /* 0x000fd800087fe4ff */
.L_x_93:
[----:B------:R-:W-:Y:S02]  /*1670*/  LEA R5, R10, R11, 0x7 ;  /* 0x0000000b0a057211 */ /* 0x000fe400078e38ff */
[----:B--2---:R-:W-:Y:S02]  /*1680*/  MOV R2, R12 ;  /* 0x0000000c00027202 */ /* 0x004fe40000000f00 */
[----:B------:R-:W-:-:S03]  /*1690*/  MOV R3, R13 ;  /* 0x0000000d00037202 */ /* 0x000fc60000000f00 */
[----:B------:R-:W-:-:S06]  /*16a0*/  IMAD.WIDE R2, R5, 0x4, R2 ;  /* 0x0000000405027825 */ /* 0x000fcc00078e0202 */
[----:B------:R-:W2:Y:S01]  /*16b0*/  LDG.E R2, desc[UR8][R2.64] ;  /* 0x0000000802027981 */ /* 0x000ea2000c1e1900 */
[----:B------:R-:W-:Y:S01]  /*16c0*/  HFMA2 R9, -RZ, RZ, 0, 0 ;  /* 0x00000000ff097431 */ /* 0x000fe200000001ff */
[----:B------:R-:W-:Y:S01]  /*16d0*/  MOV R8, 0xd09502f9 ;  /* 0xd09502f900087802 */ /* 0x000fe20000000f00 */
[----:B------:R-:W-:Y:S01]  /*16e0*/  IMAD.U32 R16, RZ, RZ, UR5 ;  /* 0x00000005ff107e24 */ /* 0x000fe2000f8e00ff */
[----:B------:R-:W-:Y:S01]  /*16f0*/  MOV R19, UR6 ;  /* 0x0000000600137c02 */ /* 0x000fe20008000f00 */
[----:B------:R-:W-:Y:S01]  /*1700*/  UMOV UR4, URZ ;  /* 0x000000ff00047c82 */ /* 0x000fe20008000000 */
        /* <DEDUP_REMOVED lines=8> */
.L_x_92:
[----:B------:R-:W-:-:S05]  /*1790*/  MOV R17, R19 ;  /* 0x0000001300117202 */ /* 0x000fca0000000f00 */
[----:B------:R-:W2:Y:S04]  /*17a0*/  LDG.E R4, desc[UR8][R16.64+-0x28] ;  /* 0xffffd80810047981 */ /* 0x000ea8000c1e1900 */
[----:B------:R-:W3:Y:S04]  /*17b0*/  LDG.E R19, desc[UR8][R16.64+-0x24] ;  /* 0xffffdc0810137981 */ /* 0x000ee8000c1e1900 */
[----:B------:R-:W4:Y:S01]  /*17c0*/  LDG.E R18, desc[UR8][R16.64+-0x2c] ;  /* 0xffffd40810127981 */ /* 0x000f22000c1e1900 */
[----:B------:R-:W-:Y:S01]  /*17d0*/  UIADD3 UR4, UPT, UPT, UR4, 0x4, URZ ;  /* 0x0000000404047890 */ /* 0x000fe2000fffe0ff */
[----:B------:R-:W-:Y:S03]  /*17e0*/  BSSY.RECONVERGENT B0, `(.L_x_50) ;  /* 0x0000039000007945 */ /* 0x000fe60003800200 */
[----:B------:R-:W-:Y:S01]  /*17f0*/  UISETP.NE.AND UP0, UPT, UR4, 0x14, UPT ;  /* 0x000000140400788c */ /* 0x000fe2000bf05270 */
[----:B--2---:R-:W-:Y:S01]  /*1800*/  FADD R4, R3, -R4 ;  /* 0x8000000403047221 */ /* 0x004fe20000000000 */
[----:B---3--:R-:W-:-:S03]  /*1810*/  FADD R19, R2, -R19 ;  /* 0x8000001302137221 */ /* 0x008fc60000000000 */
[----:B------:R-:W-:Y:S01]  /*1820*/  FMUL R21, R4, R4 ;  /* 0x0000000404157220 */ /* 0x000fe20000400000 */
[----:B------:R-:W-:Y:S01]  /*1830*/  FMUL R4, R19, R19 ;  /* 0x0000001313047220 */ /* 0x000fe20000400000 */
[----:B----4-:R-:W-:-:S03]  /*1840*/  FMUL R18, R18, R18 ;  /* 0x0000001212127220 */ /* 0x010fc60000400000 */
[----:B------:R-:W-:-:S05]  /*1850*/  FADD R19, R21, R4 ;  /* 0x0000000415137221 */ /* 0x000fca0000000000 */
[----:B------:R-:W-:Y:S02]  /*1860*/  FSETP.GEU.AND P0, PT, R19, R18, PT ;  /* 0x000000121300720b */ /* 0x000fe40003f0e000 */
[----:B------:R-:W-:-:S11]  /*1870*/  MOV R19, 0xd09502f9 ;  /* 0xd09502f900137802 */ /* 0x000fd60000000f00 */
        /* <DEDUP_REMOVED lines=12> */
.L_x_53:
[----:B------:R-:W-:Y:S01]  /*1940*/  FMUL.FTZ R4, R19, R0 ;  /* 0x0000000013047220 */ /* 0x000fe20000410000 */
[----:B------:R-:W-:-:S03]  /*1950*/  FMUL.FTZ R0, R0, 0.5 ;  /* 0x3f00000000007820 */ /* 0x000fc60000410000 */
[----:B------:R-:W-:-:S04]  /*1960*/  FFMA R19, -R4, R4, R19 ;  /* 0x0000000404137223 */ /* 0x000fc80000000113 */
[----:B------:R-:W-:-:S07]  /*1970*/  FFMA R4, R19, R0, R4 ;  /* 0x0000000013047223 */ /* 0x000fce0000000004 */
.L_x_54:
[----:B------:R-:W-:Y:S05]  /*1980*/  BSYNC.RECONVERGENT B1 ;  /* 0x0000000000017941 */ /* 0x000fea0003800200 */
.L_x_52:
[----:B------:R-:W-:Y:S01]  /*1990*/  IADD3 R0, PT, PT, R18, -0xd000000, RZ ;  /* 0xf300000012007810 */ /* 0x000fe20007ffe0ff */
[----:B------:R0:W1:Y:S03]  /*19a0*/  MUFU.RSQ R19, R18 ;  /* 0x0000001200137308 */ /* 0x0000660000001400 */
[----:B------:R-:W-:-:S13]  /*19b0*/  ISETP.GT.U32.AND P0, PT, R0, 0x727fffff, PT ;  /* 0x727fffff0000780c */ /* 0x000fda0003f04070 */
[----:B0-----:R-:W-:Y:S05]  /*19c0*/  @!P0 BRA `(.L_x_55) ;  /* 0x0000000000188947 */ /* 0x001fea0003800000 */
[----:B------:R-:W-:Y:S01]  /*19d0*/  BSSY.RECONVERGENT B1, `(.L_x_56) ;  /* 0x0000004000017945 */ /* 0x000fe20003800200 */
[----:B-1----:R-:W-:Y:S02]  /*19e0*/  MOV R19, R18 ;  /* 0x0000001200137202 */ /* 0x002fe40000000f00 */
[----:B------:R-:W-:-:S07]  /*19f0*/  MOV R0, 0x1a10 ;  /* 0x00001a1000007802 */ /* 0x000fce0000000f00 */
[----:B------:R-:W-:Y:S05]  /*1a00*/  CALL.REL.NOINC `($__internal_0_$__cuda_sm20_sqrt_rn_f32_slowpath) ;  /* 0x0000001000087944 */ /* 0x000fea0003c00000 */
[----:B------:R-:W-:Y:S05]  /*1a10*/  BSYNC.RECONVERGENT B1 ;  /* 0x0000000000017941 */ /* 0x000fea0003800200 */
.L_x_56:
[----:B------:R-:W-:Y:S05]  /*1a20*/  BRA `(.L_x_57) ;  /* 0x0000000000107947 */ /* 0x000fea0003800000 */
.L_x_55:
[----:B-1----:R-:W-:Y:S01]  /*1a30*/  FMUL.FTZ R21, R18, R19 ;  /* 0x0000001312157220 */ /* 0x002fe20000410000 */
[----:B------:R-:W-:-:S03]  /*1a40*/  FMUL.FTZ R0, R19, 0.5 ;  /* 0x3f00000013007820 */ /* 0x000fc60000410000 */
[----:B------:R-:W-:-:S04]  /*1a50*/  FFMA R18, -R21, R21, R18 ;  /* 0x0000001515127223 */ /* 0x000fc80000000112 */
[----:B------:R-:W-:-:S07]  /*1a60*/  FFMA R21, R18, R0, R21 ;  /* 0x0000000012157223 */ /* 0x000fce0000000015 */
.L_x_57:
        /* <DEDUP_REMOVED lines=10> */
[----:B------:R-:W-:Y:S02]  /*1b10*/  MOV R22, R4 ;  /* 0x0000000400167202 */ /* 0x000fe40000000f00 */
[----:B------:R-:W-:-:S07]  /*1b20*/  MOV R20, 0x1b40 ;  /* 0x00001b4000147802 */ /* 0x000fce0000000f00 */
[----:B------:R-:W-:Y:S05]  /*1b30*/  CALL.REL.NOINC `($__internal_1_$__cuda_sm3x_div_rn_noftz_f32_slowpath) ;  /* 0x0000001000147944 */ /* 0x000fea0003c00000 */
.L_x_59:
[----:B------:R-:W-:Y:S05]  /*1b40*/  BSYNC.RECONVERGENT B3 ;  /* 0x0000000000037941 */ /* 0x000fea0003800200 */
.L_x_58:
[----:B------:R-:W2:Y:S02]  /*1b50*/  LDG.E R19, desc[UR8][R16.64+-0x20] ;  /* 0xffffe00810137981 */ /* 0x000ea4000c1e1900 */
[----:B--2---:R-:W-:-:S07]  /*1b60*/  FADD R19, R19, R4 ;  /* 0x0000000413137221 */ /* 0x004fce0000000000 */
.L_x_51:
[----:B------:R-:W-:Y:S05]  /*1b70*/  BSYNC.RECONVERGENT B0 ;  /* 0x0000000000007941 */ /* 0x000fea0003800200 */
.L_x_50:
[----:B------:R-:W2:Y:S04]  /*1b80*/  LDG.E R4, desc[UR8][R16.64+-0xc] ;  /* 0xfffff40810047981 */ /* 0x000ea8000c1e1900 */
[----:B------:R-:W3:Y:S01]  /*1b90*/  LDG.E R27, desc[UR8][R16.64+-0x8] ;  /* 0xfffff808101b7981 */ /* 0x000ee2000c1e1900 */
[----:B------:R-:W-:-:S03]  /*1ba0*/  FSETP.GT.AND P0, PT, R19, R8, PT ;  /* 0x000000081300720b */ /* 0x000fc60003f04000 */
[----:B------:R-:W4:Y:S10]  /*1bb0*/  LDG.E R18, desc[UR8][R16.64+-0x10] ;  /* 0xfffff00810127981 */ /* 0x000f34000c1e1900 */
[----:B------:R-:W5:Y:S04]  /*1bc0*/  @P0 LDG.E R21, desc[UR8][R16.64+-0x38] ;  /* 0xffffc80810150981 */ /* 0x000f68000c1e1900 */
[----:B------:R-:W5:Y:S04]  /*1bd0*/  @P0 LDG.E R23, desc[UR8][R16.64+-0x30] ;  /* 0xffffd00810170981 */ /* 0x000f68000c1e1900 */
[----:B------:R-:W5:Y:S01]  /*1be0*/  @P0 LDG.E R25, desc[UR8][R16.64+-0x34] ;  /* 0xffffcc0810190981 */ /* 0x000f62000c1e1900 */
[----:B------:R-:W-:Y:S01]  /*1bf0*/  @P0 IMAD.MOV.U32 R8, RZ, RZ, R19 ;  /* 0x000000ffff080224 */ /* 0x000fe200078e0013 */
        /* <DEDUP_REMOVED lines=24> */
.L_x_63:
[----:B------:R-:W-:Y:S01]  /*1d80*/  FMUL.FTZ R4, R19, R0 ;  /* 0x0000000013047220 */ /* 0x000fe20000410000 */
[----:B------:R-:W-:-:S03]  /*1d90*/  FMUL.FTZ R0, R0, 0.5 ;  /* 0x3f00000000007820 */ /* 0x000fc60000410000 */
[----:B------:R-:W-:-:S04]  /*1da0*/  FFMA R19, -R4, R4, R19 ;  /* 0x0000000404137223 */ /* 0x000fc80000000113 */
[----:B------:R-:W-:-:S07]  /*1db0*/  FFMA R4, R19, R0, R4 ;  /* 0x0000000013047223 */ /* 0x000fce0000000004 */
.L_x_64:
[----:B------:R-:W-:Y:S05]  /*1dc0*/  BSYNC.RECONVERGENT B1 ;  /* 0x0000000000017941 */ /* 0x000fea0003800200 */
.L_x_62:
        /* <DEDUP_REMOVED lines=9> */
.L_x_66:
[----:B------:R-:W-:Y:S05]  /*1e60*/  BRA `(.L_x_67) ;  /* 0x0000000000107947 */ /* 0x000fea0003800000 */
.L_x_65:
[----:B-1----:R-:W-:Y:S01]  /*1e70*/  FMUL.FTZ R21, R18, R19 ;  /* 0x0000001312157220 */ /* 0x002fe20000410000 */
[----:B------:R-:W-:-:S03]  /*1e80*/  FMUL.FTZ R0, R19, 0.5 ;  /* 0x3f00000013007820 */ /* 0x000fc60000410000 */
[----:B------:R-:W-:-:S04]  /*1e90*/  FFMA R18, -R21, R21, R18 ;  /* 0x0000001515127223 */ /* 0x000fc80000000112 */
[----:B------:R-:W-:-:S07]  /*1ea0*/  FFMA R21, R18, R0, R21 ;  /* 0x0000000012157223 */ /* 0x000fce0000000015 */
.L_x_67:
        /* <DEDUP_REMOVED lines=13> */
.L_x_69:
[----:B------:R-:W-:Y:S05]  /*1f80*/  BSYNC.RECONVERGENT B3 ;  /* 0x0000000000037941 */ /* 0x000fea0003800200 */
.L_x_68:
[----:B------:R-:W2:Y:S02]  /*1f90*/  LDG.E R19, desc[UR8][R16.64+-0x4] ;  /* 0xfffffc0810137981 */ /* 0x000ea4000c1e1900 */
[----:B--2---:R-:W-:-:S07]  /*1fa0*/  FADD R19, R19, R4 ;  /* 0x0000000413137221 */ /* 0x004fce0000000000 */
.L_x_61:
[----:B------:R-:W-:Y:S05]  /*1fb0*/  BSYNC.RECONVERGENT B0 ;  /* 0x0000000000007941 */ /* 0x000fea0003800200 */
.L_x_60:
        /* <DEDUP_REMOVED lines=32> */
.L_x_73:
[----:B------:R-:W-:Y:S01]  /*21c0*/  FMUL.FTZ R4, R19, R0 ;  /* 0x0000000013047220 */ /* 0x000fe20000410000 */
[----:B------:R-:W-:-:S03]  /*21d0*/  FMUL.FTZ R0, R0, 0.5 ;  /* 0x3f00000000007820 */ /* 0x000fc60000410000 */
[----:B------:R-:W-:-:S04]  /*21e0*/  FFMA R19, -R4, R4, R19 ;  /* 0x0000000404137223 */ /* 0x000fc80000000113 */
[----:B------:R-:W-:-:S07]  /*21f0*/  FFMA R4, R19, R0, R4 ;  /* 0x0000000013047223 */ /* 0x000fce0000000004 */
.L_x_74:
[----:B------:R-:W-:Y:S05]  /*2200*/  BSYNC.RECONVERGENT B1 ;  /* 0x0000000000017941 */ /* 0x000fea0003800200 */
.L_x_72:
        /* <DEDUP_REMOVED lines=9> */
.L_x_76:
[----:B------:R-:W-:Y:S05]  /*22a0*/  BRA `(.L_x_77) ;  /* 0x0000000000107947 */ /* 0x000fea0003800000 */
.L_x_75:
[----:B-1----:R-:W-:Y:S01]  /*22b0*/  FMUL.FTZ R21, R18, R19 ;  /* 0x0000001312157220 */ /* 0x002fe20000410000 */
[----:B------:R-:W-:-:S03]  /*22c0*/  FMUL.FTZ R0, R19, 0.5 ;  /* 0x3f00000013007820 */ /* 0x000fc60000410000 */
[----:B------:R-:W-:-:S04]  /*22d0*/  FFMA R18, -R21, R21, R18 ;  /* 0x0000001515127223 */ /* 0x000fc80000000112 */
[----:B------:R-:W-:-:S07]  /*22e0*/  FFMA R21, R18, R0, R21 ;  /* 0x0000000012157223 */ /* 0x000fce0000000015 */
.L_x_77:
        /* <DEDUP_REMOVED lines=13> */
.L_x_79:
[----:B------:R-:W-:Y:S05]  /*23c0*/  BSYNC.RECONVERGENT B3 ;  /* 0x0000000000037941 */ /* 0x000fea0003800200 */
.L_x_78:
[----:B------:R-:W2:Y:S02]  /*23d0*/  LDG.E R19, desc[UR8][R16.64+0x18] ;  /* 0x0000180810137981 */ /* 0x000ea4000c1e1900 */
[----:B--2---:R-:W-:-:S07]  /*23e0*/  FADD R19, R19, R4 ;  /* 0x0000000413137221 */ /* 0x004fce0000000000 */
.L_x_71:
[----:B------:R-:W-:Y:S05]  /*23f0*/  BSYNC.RECONVERGENT B0 ;  /* 0x0000000000007941 */ /* 0x000fea0003800200 */
.L_x_70:
        /* <DEDUP_REMOVED lines=32> */
.L_x_83:
[----:B------:R-:W-:Y:S01]  /*2600*/  FMUL.FTZ R4, R19, R0 ;  /* 0x0000000013047220 */ /* 0x000fe20000410000 */
[----:B------:R-:W-:-:S03]  /*2610*/  FMUL.FTZ R0, R0, 0.5 ;  /* 0x3f00000000007820 */ /* 0x000fc60000410000 */
[----:B------:R-:W-:-:S04]  /*2620*/  FFMA R19, -R4, R4, R19 ;  /* 0x0000000404137223 */ /* 0x000fc80000000113 */
[----:B------:R-:W-:-:S07]  /*2630*/  FFMA R4, R19, R0, R4 ;  /* 0x0000000013047223 */ /* 0x000fce0000000004 */
.L_x_84:
[----:B------:R-:W-:Y:S05]  /*2640*/  BSYNC.RECONVERGENT B1 ;  /* 0x0000000000017941 */ /* 0x000fea0003800200 */
.L_x_82:
[----:B------:R-:W-:Y:S01]  /*2650*/  VIADD R0, R18, 0xf3000000 ;  /* 0xf300000012007836 */ /* 0x000fe20000000000 */
[----:B------:R0:W1:Y:S04]  /*2660*/  MUFU.RSQ R19, R18 ;  /* 0x0000001200137308 */ /* 0x0000680000001400 */
[----:B------:R-:W-:-:S13]  /*2670*/  ISETP.GT.U32.AND P0, PT, R0, 0x727fffff, PT ;  /* 0x727fffff0000780c */ /* 0x000fda0003f04070 */
[----:B01----:R-:W-:Y:S05]  /*2680*/  @!P0 BRA `(.L_x_85) ;  /* 0x0000000000188947 */ /* 0x003fea0003800000 */
[----:B------:R-:W-:Y:S01]  /*2690*/  BSSY.RECONVERGENT B1, `(.L_x_86) ;  /* 0x0000004000017945 */ /* 0x000fe20003800200 */
[----:B------:R-:W-:Y:S02]  /*26a0*/  MOV R19, R18 ;  /* 0x0000001200137202 */ /* 0x000fe40000000f00 */
[----:B------:R-:W-:-:S07]  /*26b0*/  MOV R0, 0x26d0 ;  /* 0x000026d000007802 */ /* 0x000fce0000000f00 */
[----:B------:R-:W-:Y:S05]  /*26c0*/  CALL.REL.NOINC `($__internal_0_$__cuda_sm20_sqrt_rn_f32_slowpath) ;  /* 0x0000000000d87944 */ /* 0x000fea0003c00000 */
[----:B------:R-:W-:Y:S05]  /*26d0*/  BSYNC.RECONVERGENT B1 ;  /* 0x0000000000017941 */ /* 0x000fea0003800200 */
.L_x_86:
[----:B------:R-:W-:Y:S05]  /*26e0*/  BRA `(.L_x_87) ;  /* 0x0000000000107947 */ /* 0x000fea0003800000 */
.L_x_85:
[----:B------:R-:W-:Y:S01]  /*26f0*/  FMUL.FTZ R21, R18, R19 ;  /* 0x0000001312157220 */ /* 0x000fe20000410000 */
[----:B------:R-:W-:-:S03]  /*2700*/  FMUL.FTZ R0, R19, 0.5 ;  /* 0x3f00000013007820 */ /* 0x000fc60000410000 */
[----:B------:R-:W-:-:S04]  /*2710*/  FFMA R18, -R21, R21, R18 ;  /* 0x0000001515127223 */ /* 0x000fc80000000112 */
[----:B------:R-:W-:-:S07]  /*2720*/  FFMA R21, R18, R0, R21 ;  /* 0x0000000012157223 */ /* 0x000fce0000000015 */
.L_x_87:
        /* <DEDUP_REMOVED lines=13> */
.L_x_89:
[----:B------:R-:W-:Y:S05]  /*2800*/  BSYNC.RECONVERGENT B3 ;  /* 0x0000000000037941 */ /* 0x000fea0003800200 */
.L_x_88:
[----:B------:R-:W2:Y:S02]  /*2810*/  LDG.E R19, desc[UR8][R16.64+0x34] ;  /* 0x0000340810137981 */ /* 0x000ea4000c1e1900 */
[----:B--2---:R-:W-:-:S07]  /*2820*/  FADD R19, R19, R4 ;  /* 0x0000000413137221 */ /* 0x004fce0000000000 */
.L_x_81:
[----:B------:R-:W-:Y:S05]  /*2830*/  BSYNC.RECONVERGENT B0 ;  /* 0x0000000000007941 */ /* 0x000fea0003800200 */
.L_x_80:
        /* <DEDUP_REMOVED lines=10> */
.L_x_91:
[----:B------:R-:W-:Y:S05]  /*28e0*/  BSYNC.RECONVERGENT B0 ;  /* 0x0000000000007941 */ /* 0x000fea0003800200 */
.L_x_90:
[----:B------:R-:W-:-:S04]  /*28f0*/  IADD3 R16, P0, PT, R16, 0x70, RZ ;  /* 0x0000007010107810 */ /* 0x000fc80007f1e0ff */
[----:B------:R-:W-:Y:S01]  /*2900*/  IADD3.X R19, PT, PT, RZ, R17, RZ, P0, !PT ;  /* 0x00000011ff137210 */ /* 0x000fe200007fe4ff */
[----:B------:R-:W-:Y:S08]  /*2910*/  BRA.U UP0, `(.L_x_92) ;  /* 0xffffffed009c7547 */ /* 0x000ff0000b83ffff */
[----:B------:R-:W0:Y:S01]  /*2920*/  LDCU UR7, c[0x0][0x388] ;  /* 0x00007100ff0777ac */ /* 0x000e220008000800 */
[----:B------:R-:W-:Y:S01]  /*2930*/  FMUL R7, R7, 255 ;  /* 0x437f000007077820 */ /* 0x000fe20000400000 */
[----:B------:R-:W-:Y:S01]  /*2940*/  FMUL R9, R9, 255 ;  /* 0x437f000009097820 */ /* 0x000fe20000400000 */
[----:B------:R-:W-:Y:S01]  /*2950*/  FMUL R6, R6, 255 ;  /* 0x437f000006067820 */ /* 0x000fe20000400000 */
[----:B------:R-:W-:Y:S01]  /*2960*/  IADD3 R10, PT, PT, R10, 0x1, RZ ;  /* 0x000000010a0a7810 */ /* 0x000fe20007ffe0ff */
[----:B------:R-:W-:Y:S02]  /*2970*/  HFMA2 R4, -RZ, RZ, 0, 1.5199184417724609375e-05 ;  /* 0x000000ffff047431 */ /* 0x000fe400000001ff */
[----:B------:R-:W-:Y:S01]  /*2980*/  IMAD.WIDE R2, R5, 0x4, R14 ;  /* 0x0000000405027825 */ /* 0x000fe200078e020e */
[----:B------:R-:W1:Y:S04]  /*2990*/  F2I.TRUNC.NTZ R17, R6 ;  /* 0x0000000600117305 */ /* 0x000e68000020f100 */
[----:B------:R2:W-:Y:S04]  /*29a0*/  STG.E.U8 desc[UR8][R2.64+0x3], R4 ;  /* 0x0000030402007986 */ /* 0x0005e8000c101108 */
[----:B------:R-:W3:Y:S01]  /*29b0*/  F2I.TRUNC.NTZ R7, R7 ;  /* 0x0000000700077305 */ /* 0x000ee2000020f100 */
[----:B0-----:R-:W-:Y:S01]  /*29c0*/  ISETP.NE.AND P0, PT, R10, UR7, PT ;  /* 0x000000070a007c0c */ /* 0x001fe2000bf05270 */
[----:B-1----:R2:W-:Y:S06]  /*29d0*/  STG.E.U8 desc[UR8][R2.64], R17 ;  /* 0x0000001102007986 */ /* 0x0025ec000c101108 */
[----:B------:R-:W0:Y:S01]  /*29e0*/  F2I.TRUNC.NTZ R9, R9 ;  /* 0x0000000900097305 */ /* 0x000e22000020f100 */
[----:B---3--:R2:W-:Y:S04]  /*29f0*/  STG.E.U8 desc[UR8][R2.64+0x1], R7 ;  /* 0x0000010702007986 */ /* 0x0085e8000c101108 */
[----:B0-----:R2:W-:Y:S01]  /*2a00*/  STG.E.U8 desc[UR8][R2.64+0x2], R9 ;  /* 0x0000020902007986 */ /* 0x0015e2000c101108 */
[----:B------:R-:W-:Y:S05]  /*2a10*/  @!P0 EXIT ;  /* 0x000000000000894d */ /* 0x000fea0003800000 */
[----:B------:R-:W-:Y:S05]  /*2a20*/  BRA `(.L_x_93) ;  /* 0xffffffec00107947 */ /* 0x000fea000383ffff */
        .weak           $__internal_0_$__cuda_sm20_sqrt_rn_f32_slowpath
        .type           $__internal_0_$__cuda_sm20_sqrt_rn_f32_slowpath,@function
        .size           $__internal_0_$__cuda_sm20_sqrt_rn_f32_slowpath,($__internal_1_$__cuda_sm3x_div_rn_noftz_f32_slowpath - $__internal_0_$__cuda_sm20_sqrt_rn_f32_slowpath)
$__internal_0_$__cuda_sm20_sqrt_rn_f32_slowpath:
[----:B------:R-:W-:-:S13]  /*2a30*/  LOP3.LUT P0, RZ, R19, 0x7fffffff, RZ, 0xc0, !PT ;  /* 0x7fffffff13ff7812 */ /* 0x000fda000780c0ff */
[----:B------:R-:W-:Y:S01]  /*2a40*/  @!P0 MOV R21, R19 ;  /* 0x0000001300158202 */ /* 0x000fe20000000f00 */
[----:B------:R-:W-:Y:S06]  /*2a50*/  @!P0 BRA `(.L_x_94) ;  /* 0x0000000000408947 */ /* 0x000fec0003800000 */
[----:B------:R-:W-:-:S13]  /*2a60*/  FSETP.GEU.FTZ.AND P0, PT, R19, RZ, PT ;  /* 0x000000ff1300720b */ /* 0x000fda0003f1e000 */
[----:B------:R-:W-:Y:S01]  /*2a70*/  @!P0 MOV R21, 0x7fffffff ;  /* 0x7fffffff00158802 */ /* 0x000fe20000000f00 */
[----:B------:R-:W-:Y:S06]  /*2a80*/  @!P0 BRA `(.L_x_94) ;  /* 0x0000000000348947 */ /* 0x000fec0003800000 */
[----:B------:R-:W-:-:S13]  /*2a90*/  FSETP.GTU.FTZ.AND P0, PT, |R19|, +INF , PT ;  /* 0x7f8000001300780b */ /* 0x000fda0003f1c200 */
[----:B------:R-:W-:Y:S01]  /*2aa0*/  @P0 FADD.FTZ R21, R19, 1 ;  /* 0x3f80000013150421 */ /* 0x000fe20000010000 */
[----:B------:R-:W-:Y:S06]  /*2ab0*/  @P0 BRA `(.L_x_94) ;  /* 0x0000000000280947 */ /* 0x000fec0003800000 */
[----:B------:R-:W-:-:S13]  /*2ac0*/  FSETP.NEU.FTZ.AND P0, PT, |R19|, +INF , PT ;  /* 0x7f8000001300780b */ /* 0x000fda0003f1d200 */
[----:B------:R-:W-:-:S04]  /*2ad0*/  @P0 FFMA R24, R19, 1.84467440737095516160e+19, RZ ;  /* 0x5f80000013180823 */ /* 0x000fc800000000ff */
[----:B------:R-:W0:Y:S02]  /*2ae0*/  @P0 MUFU.RSQ R25, R24 ;  /* 0x0000001800190308 */ /* 0x000e240000001400 */
[----:B0-----:R-:W-:Y:S01]  /*2af0*/  @P0 FMUL.FTZ R23, R24, R25 ;  /* 0x0000001918170220 */ /* 0x001fe20000410000 */
[----:B------:R-:W-:-:S03]  /*2b00*/  @P0 FMUL.FTZ R20, R25, 0.5 ;  /* 0x3f00000019140820 */ /* 0x000fc60000410000 */
[----:B------:R-:W-:-:S04]  /*2b10*/  @P0 FADD.FTZ R21, -R23, -RZ ;  /* 0x800000ff17150221 */ /* 0x000fc80000010100 */
[----:B------:R-:W-:Y:S01]  /*2b20*/  @P0 FFMA R26, R23, R21, R24 ;  /* 0x00000015171a0223 */ /* 0x000fe20000000018 */
[----:B------:R-:W-:-:S03]  /*2b30*/  @!P0 IMAD.MOV.U32 R21, RZ, RZ, R19 ;  /* 0x000000ffff158224 */ /* 0x000fc600078e0013 */
[----:B------:R-:W-:-:S04]  /*2b40*/  @P0 FFMA R20, R26, R20, R23 ;  /* 0x000000141a140223 */ /* 0x000fc80000000017 */
[----:B------:R-:W-:-:S07]  /*2b50*/  @P0 FMUL.FTZ R21, R20, 2.3283064365386962891e-10 ;  /* 0x2f80000014150820 */ /* 0x000fce0000410000 */
.L_x_94:
[----:B------:R-:W-:Y:S01]  /*2b60*/  HFMA2 R25, -RZ, RZ, 0, 0 ;  /* 0x00000000ff197431 */ /* 0x000fe200000001ff */
[----:B------:R-:W-:-:S04]  /*2b70*/  MOV R24, R0 ;  /* 0x0000000000187202 */ /* 0x000fc80000000f00 */
[----:B------:R-:W-:Y:S05]  /*2b80*/  RET.REL.NODEC R24 `(_ZN3cub18CUB_300001_SM_10006detail9transform16transform_kernelINS2_10policy_hubILb1EN4cuda3std3__45tupleIJN6thrust24THRUST_300001_SM_1000_NS6detail15normal_iteratorINSA_10device_ptrIiEEEEEEEE10policy1000El15CalculateBitmapNSC_INSD_INS8_IJhhhhEEEEEEEJPiEEEvT0_iT1_T2_DpNS2_10kernel_argIT3_EE) ;  /* 0xffffffd4181c7950 */ /* 0x000fea0003c3ffff */
        .weak           $__internal_1_$__cuda_sm3x_div_rn_noftz_f32_slowpath
        .type           $__internal_1_$__cuda_sm3x_div_rn_noftz_f32_slowpath,@function
        .size           $__internal_1_$__cuda_sm3x_div_rn_noftz_f32_slowpath,(.L_x_224 - $__internal_1_$__cuda_sm3x_div_rn_noftz_f32_slowpath)
$__internal_1_$__cuda_sm3x_div_rn_noftz_f32_slowpath:
[----:B------:R-:W-:Y:S01]  /*2b90*/  SHF.R.U32.HI R19, RZ, 0x17, R0 ;  /* 0x00000017ff137819 */ /* 0x000fe20000011600 */
[----:B------:R-:W-:Y:S01]  /*2ba0*/  BSSY.RECONVERGENT B1, `(.L_x_95) ;  /* 0x0000063000017945 */ /* 0x000fe20003800200 */
[----:B------:R-:W-:Y:S02]  /*2bb0*/  SHF.R.U32.HI R24, RZ, 0x17, R22 ;  /* 0x00000017ff187819 */ /* 0x000fe40000011616 */
[----:B------:R-:W-:Y:S02]  /*2bc0*/  LOP3.LUT R19, R19, 0xff, RZ, 0xc0, !PT ;  /* 0x000000ff13137812 */ /* 0x000fe400078ec0ff */
[----:B------:R-:W-:Y:S02]  /*2bd0*/  LOP3.LUT R24, R24, 0xff, RZ, 0xc0, !PT ;  /* 0x000000ff18187812 */ /* 0x000fe400078ec0ff */
[----:B------:R-:W-:Y:S02]  /*2be0*/  IADD3 R23, PT, PT, R19, -0x1, RZ ;  /* 0xffffffff13177810 */ /* 0x000fe40007ffe0ff */
[----:B------:R-:W-:-:S02]  /*2bf0*/  IADD3 R25, PT, PT, R24, -0x1, RZ ;  /* 0xffffffff18197810 */ /* 0x000fc40007ffe0ff */
[----:B------:R-:W-:Y:S02]  /*2c00*/  ISETP.GT.U32.AND P0, PT, R23, 0xfd, PT ;  /* 0x000000fd1700780c */ /* 0x000fe40003f04070 */
[----:B------:R-:W-:Y:S02]  /*2c10*/  MOV R27, R22 ;  /* 0x00000016001b7202 */ /* 0x000fe40000000f00 */
[----:B------:R-:W-:-:S13]  /*2c20*/  ISETP.GT.U32.OR P0, PT, R25, 0xfd, P0 ;  /* 0x000000fd1900780c */ /* 0x000fda0000704470 */
[----:B------:R-:W-:Y:S01]  /*2c30*/  @!P0 MOV R21, RZ ;  /* 0x000000ff00158202 */ /* 0x000fe20000000f00 */
[----:B------:R-:W-:Y:S06]  /*2c40*/  @!P0 BRA `(.L_x_96) ;  /* 0x00000000005c8947 */ /* 0x000fec0003800000 */
[----:B------:R-:W-:Y:S02]  /*2c50*/  FSETP.GTU.FTZ.AND P0, PT, |R22|, +INF , PT ;  /* 0x7f8000001600780b */ /* 0x000fe40003f1c200 */
[----:B------:R-:W-:-:S04]  /*2c60*/  FSETP.GTU.FTZ.AND P1, PT, |R0|, +INF , PT ;  /* 0x7f8000000000780b */ /* 0x000fc80003f3c200 */
[----:B------:R-:W-:-:S13]  /*2c70*/  PLOP3.LUT P0, PT, P0, P1, PT, 0xf8, 0x8f ;  /* 0x00000000008f781c */ /* 0x000fda0000703f70 */
[----:B------:R-:W-:Y:S05]  /*2c80*/  @P0 BRA `(.L_x_97) ;  /* 0x00000004004c0947 */ /* 0x000fea0003800000 */
[----:B------:R-:W-:-:S13]  /*2c90*/  LOP3.LUT P0, RZ, R0, 0x7fffffff, R27, 0xc8, !PT ;  /* 0x7fffffff00ff7812 */ /* 0x000fda000780c81b */
[----:B------:R-:W-:Y:S05]  /*2ca0*/  @!P0 BRA `(.L_x_98) ;  /* 0x00000004003c8947 */ /* 0x000fea0003800000 */
[----:B------:R-:W-:Y:S02]  /*2cb0*/  FSETP.NEU.FTZ.AND P4, PT, |R22|, +INF , PT ;  /* 0x7f8000001600780b */ /* 0x000fe40003f9d200 */
[----:B------:R-:W-:Y:S02]  /*2cc0*/  FSETP.NEU.FTZ.AND P1, PT, |R0|, +INF , PT ;  /* 0x7f8000000000780b */ /* 0x000fe40003f3d200 */
[----:B------:R-:W-:-:S11]  /*2cd0*/  FSETP.NEU.FTZ.AND P0, PT, |R22|, +INF , PT ;  /* 0x7f8000001600780b */ /* 0x000fd60003f1d200 */
[----:B------:R-:W-:Y:S05]  /*2ce0*/  @!P1 BRA !P4, `(.L_x_98) ;  /* 0x00000004002c9947 */ /* 0x000fea0006000000 */
[----:B------:R-:W-:-:S04]  /*2cf0*/  LOP3.LUT P4, RZ, R27, 0x7fffffff, RZ, 0xc0, !PT ;  /* 0x7fffffff1bff7812 */ /* 0x000fc8000788c0ff */
[----:B------:R-:W-:-:S13]  /*2d00*/  PLOP3.LUT P1, PT, P1, P4, PT, 0x2f, 0xf2 ;  /* 0x0000000000f2781c */ /* 0x000fda0000f28577 */
[----:B------:R-:W-:Y:S05]  /*2d10*/  @P1 BRA `(.L_x_99) ;  /* 0x0000000400181947 */ /* 0x000fea0003800000 */
[----:B------:R-:W-:-:S04]  /*2d20*/  LOP3.LUT P1, RZ, R0, 0x7fffffff, RZ, 0xc0, !PT ;  /* 0x7fffffff00ff7812 */ /* 0x000fc8000782c0ff */
[----:B------:R-:W-:-:S13]  /*2d30*/  PLOP3.LUT P0, PT, P0, P1, PT, 0x2f, 0xf2 ;  /* 0x0000000000f2781c */ /* 0x000fda0000702577 */
[----:B------:R-:W-:Y:S05]  /*2d40*/  @P0 BRA `(.L_x_100) ;  /* 0x0000000400000947 */ /* 0x000fea0003800000 */
[----:B------:R-:W-:Y:S02]  /*2d50*/  ISETP.GE.AND P0, PT, R25, RZ, PT ;  /* 0x000000ff1900720c */ /* 0x000fe40003f06270 */
[----:B------:R-:W-:-:S11]  /*2d60*/  ISETP.GE.AND P1, PT, R23, RZ, PT ;  /* 0x000000ff1700720c */ /* 0x000fd60003f26270 */
[----:B------:R-:W-:Y:S01]  /*2d70*/  @P0 MOV R21, RZ ;  /* 0x000000ff00150202 */ /* 0x000fe20000000f00 */
[----:B------:R-:W-:Y:S01]  /*2d80*/  @!P0 FFMA R27, R22, 1.84467440737095516160e+19, RZ ;  /* 0x5f800000161b8823 */ /* 0x000fe200000000ff */
[----:B------:R-:W-:Y:S01]  /*2d90*/  @!P0 MOV R21, 0xffffffc0 ;  /* 0xffffffc000158802 */ /* 0x000fe20000000f00 */
[----:B------:R-:W-:-:S03]  /*2da0*/  @!P1 FFMA R0, R0, 1.84467440737095516160e+19, RZ ;  /* 0x5f80000000009823 */ /* 0x000fc600000000ff */
[----:B------:R-:W-:-:S07]  /*2db0*/  @!P1 IADD3 R21, PT, PT, R21, 0x40, RZ ;  /* 0x0000004015159810 */ /* 0x000fce0007ffe0ff */
.L_x_96:
[----:B------:R-:W-:Y:S01]  /*2dc0*/  LEA R23, R19, 0xc0800000, 0x17 ;  /* 0xc080000013177811 */ /* 0x000fe200078eb8ff */
[----:B------:R-:W-:Y:S01]  /*2dd0*/  BSSY.RECONVERGENT B2, `(.L_x_101) ;  /* 0x0000036000027945 */ /* 0x000fe20003800200 */
[----:B------:R-:W-:-:S03]  /*2de0*/  IADD3 R24, PT, PT, R24, -0x7f, RZ ;  /* 0xffffff8118187810 */ /* 0x000fc60007ffe0ff */
[----:B------:R-:W-:-:S04]  /*2df0*/  IMAD.IADD R28, R0, 0x1, -R23 ;  /* 0x00000001001c7824 */ /* 0x000fc800078e0a17 */
[----:B------:R-:W0:Y:S01]  /*2e00*/  MUFU.RCP R0, R28 ;  /* 0x0000001c00007308 */ /* 0x000e220000001000 */
[----:B------:R-:W-:-:S04]  /*2e10*/  FADD.FTZ R25, -R28, -RZ ;  /* 0x800000ff1c197221 */ /* 0x000fc80000010100 */
[----:B0-----:R-:W-:-:S04]  /*2e20*/  FFMA R23, R0, R25, 1 ;  /* 0x3f80000000177423 */ /* 0x001fc80000000019 */
[----:B------:R-:W-:Y:S01]  /*2e30*/  FFMA R23, R0, R23, R0 ;  /* 0x0000001700177223 */ /* 0x000fe20000000000 */
[C---:B------:R-:W-:Y:S01]  /*2e40*/  IMAD R0, R24.reuse, -0x800000, R27 ;  /* 0xff80000018007824 */ /* 0x040fe200078e021b */
[----:B------:R-:W-:-:S03]  /*2e50*/  IADD3 R24, PT, PT, R24, 0x7f, -R19 ;  /* 0x0000007f18187810 */ /* 0x000fc60007ffe813 */
[----:B------:R-:W-:Y:S01]  /*2e60*/  FFMA R26, R0, R23, RZ ;  /* 0x00000017001a7223 */ /* 0x000fe200000000ff */
[----:B------:R-:W-:-:S03]  /*2e70*/  IADD3 R21, PT, PT, R24, R21, RZ ;  /* 0x0000001518157210 */ /* 0x000fc60007ffe0ff */
[----:B------:R-:W-:-:S04]  /*2e80*/  FFMA R27, R25, R26, R0 ;  /* 0x0000001a191b7223 */ /* 0x000fc80000000000 */
[----:B------:R-:W-:-:S04]  /*2e90*/  FFMA R26, R23, R27, R26 ;  /* 0x0000001b171a7223 */ /* 0x000fc8000000001a */
[----:B------:R-:W-:-:S04]  /*2ea0*/  FFMA R25, R25, R26, R0 ;  /* 0x0000001a19197223 */ /* 0x000fc80000000000 */
[----:B------:R-:W-:-:S05]  /*2eb0*/  FFMA R0, R23, R25, R26 ;  /* 0x0000001917007223 */ /* 0x000fca000000001a */
[----:B------:R-:W-:-:S04]  /*2ec0*/  SHF.R.U32.HI R19, RZ, 0x17, R0 ;  /* 0x00000017ff137819 */ /* 0x000fc80000011600 */
[----:B------:R-:W-:-:S04]  /*2ed0*/  LOP3.LUT R24, R19, 0xff, RZ, 0xc0, !PT ;  /* 0x000000ff13187812 */ /* 0x000fc800078ec0ff */
[----:B------:R-:W-:-:S04]  /*2ee0*/  IADD3 R19, PT, PT, R24, R21, RZ ;  /* 0x0000001518137210 */ /* 0x000fc80007ffe0ff */
[----:B------:R-:W-:-:S04]  /*2ef0*/  IADD3 R24, PT, PT, R19, -0x1, RZ ;  /* 0xffffffff13187810 */ /* 0x000fc80007ffe0ff */
[----:B------:R-:W-:-:S13]  /*2f00*/  ISETP.GE.U32.AND P0, PT, R24, 0xfe, PT ;  /* 0x000000fe1800780c */ /* 0x000fda0003f06070 */
[----:B------:R-:W-:Y:S05]  /*2f10*/  @!P0 BRA `(.L_x_102) ;  /* 0x0000000000808947 */ /* 0x000fea0003800000 */
[----:B------:R-:W-:-:S13]  /*2f20*/  ISETP.GT.AND P0, PT, R19, 0xfe, PT ;  /* 0x000000fe1300780c */ /* 0x000fda0003f04270 */
[----:B------:R-:W-:Y:S05]  /*2f30*/  @P0 BRA `(.L_x_103) ;  /* 0x00000000006c0947 */ /* 0x000fea0003800000 */
[----:B------:R-:W-:-:S13]  /*2f40*/  ISETP.GE.AND P0, PT, R19, 0x1, PT ;  /* 0x000000011300780c */ /* 0x000fda0003f06270 */
[----:B------:R-:W-:Y:S05]  /*2f50*/  @P0 BRA `(.L_x_104) ;  /* 0x0000000000740947 */ /* 0x000fea0003800000 */
[----:B------:R-:W-:Y:S02]  /*2f60*/  ISETP.GE.AND P0, PT, R19, -0x18, PT ;  /* 0xffffffe81300780c */ /* 0x000fe40003f06270 */
[----:B------:R-:W-:-:S11]  /*2f70*/  LOP3.LUT R0, R0, 0x80000000, RZ, 0xc0, !PT ;  /* 0x8000000000007812 */ /* 0x000fd600078ec0ff */
[----:B------:R-:W-:Y:S05]  /*2f80*/  @!P0 BRA `(.L_x_104) ;  /* 0x0000000000688947 */ /* 0x000fea0003800000 */
[CCC-:B------:R-:W-:Y:S01]  /*2f90*/  FFMA.RZ R21, R23.reuse, R25.reuse, R26.reuse ;  /* 0x0000001917157223 */ /* 0x1c0fe2000000c01a */
[CCC-:B------:R-:W-:Y:S01]  /*2fa0*/  FFMA.RP R24, R23.reuse, R25.reuse, R26.reuse ;  /* 0x0000001917187223 */ /* 0x1c0fe2000000801a */
[----:B------:R-:W-:Y:S01]  /*2fb0*/  FFMA.RM R25, R23, R25, R26 ;  /* 0x0000001917197223 */ /* 0x000fe2000000401a */
[----:B------:R-:W-:Y:S02]  /*2fc0*/  IADD3 R23, PT, PT, R19, 0x20, RZ ;  /* 0x0000002013177810 */ /* 0x000fe40007ffe0ff */
[----:B------:R-:W-:Y:S02]  /*2fd0*/  LOP3.LUT R21, R21, 0x7fffff, RZ, 0xc0, !PT ;  /* 0x007fffff15157812 */ /* 0x000fe400078ec0ff */
[----:B------:R-:W-:Y:S02]  /*2fe0*/  ISETP.NE.AND P4, PT, R19, RZ, PT ;  /* 0x000000ff1300720c */ /* 0x000fe40003f85270 */
[----:B------:R-:W-:Y:S02]  /*2ff0*/  LOP3.LUT R26, R21, 0x800000, RZ, 0xfc, !PT ;  /* 0x00800000151a7812 */ /* 0x000fe400078efcff */
[----:B------:R-:W-:-:S02]  /*3000*/  ISETP.NE.AND P1, PT, R19, RZ, PT ;  /* 0x000000ff1300720c */ /* 0x000fc40003f25270 */
[----:B------:R-:W-:Y:S02]  /*3010*/  IADD3 R19, PT, PT, -R19, RZ, RZ ;  /* 0x000000ff13137210 */ /* 0x000fe40007ffe1ff */
[----:B------:R-:W-:Y:S02]  /*3020*/  SHF.L.U32 R23, R26, R23, RZ ;  /* 0x000000171a177219 */ /* 0x000fe400000006ff */
[----:B------:R-:W-:Y:S02]  /*3030*/  FSETP.NEU.FTZ.AND P0, PT, R24, R25, PT ;  /* 0x000000191800720b */ /* 0x000fe40003f1d000 */
[----:B------:R-:W-:Y:S02]  /*3040*/  SEL R19, R19, RZ, P4 ;  /* 0x000000ff13137207 */ /* 0x000fe40002000000 */
[----:B------:R-:W-:Y:S02]  /*3050*/  ISETP.NE.AND P1, PT, R23, RZ, P1 ;  /* 0x000000ff1700720c */ /* 0x000fe40000f25270 */
[----:B------:R-:W-:-:S02]  /*3060*/  SHF.R.U32.HI R26, RZ, R19, R26 ;  /* 0x00000013ff1a7219 */ /* 0x000fc4000001161a */
[----:B------:R-:W-:Y:S02]  /*3070*/  PLOP3.LUT P0, PT, P0, P1, PT, 0xf8, 0x8f ;  /* 0x00000000008f781c */ /* 0x000fe40000703f70 */
[----:B------:R-:W-:Y:S02]  /*3080*/  SHF.R.U32.HI R21, RZ, 0x1, R26 ;  /* 0x00000001ff157819 */ /* 0x000fe4000001161a */
[----:B------:R-:W-:-:S04]  /*3090*/  SEL R24, RZ, 0x1, !P0 ;  /* 0x00000001ff187807 */ /* 0x000fc80004000000 */
[----:B------:R-:W-:-:S04]  /*30a0*/  LOP3.LUT R19, R24, 0x1, R21, 0xf8, !PT ;  /* 0x0000000118137812 */ /* 0x000fc800078ef815 */
[----:B------:R-:W-:-:S04]  /*30b0*/  LOP3.LUT R26, R19, R26, RZ, 0xc0, !PT ;  /* 0x0000001a131a7212 */ /* 0x000fc800078ec0ff */
[----:B------:R-:W-:-:S04]  /*30c0*/  IADD3 R21, PT, PT, R21, R26, RZ ;  /* 0x0000001a15157210 */ /* 0x000fc80007ffe0ff */
[----:B------:R-:W-:Y:S01]  /*30d0*/  LOP3.LUT R0, R21, R0, RZ, 0xfc, !PT ;  /* 0x0000000015007212 */ /* 0x000fe200078efcff */
[----:B------:R-:W-:Y:S06]  /*30e0*/  BRA `(.L_x_104) ;  /* 0x0000000000107947 */ /* 0x000fec0003800000 */
.L_x_103:
[----:B------:R-:W-:-:S04]  /*30f0*/  LOP3.LUT R0, R0, 0x80000000, RZ, 0xc0, !PT ;  /* 0x8000000000007812 */ /* 0x000fc800078ec0ff */
[----:B------:R-:W-:Y:S01]  /*3100*/  LOP3.LUT R0, R0, 0x7f800000, RZ, 0xfc, !PT ;  /* 0x7f80000000007812 */ /* 0x000fe200078efcff */
[----:B------:R-:W-:Y:S06]  /*3110*/  BRA `(.L_x_104) ;  /* 0x0000000000047947 */ /* 0x000fec0003800000 */
.L_x_102:
[----:B------:R-:W-:-:S07]  /*3120*/  LEA R0, R21, R0, 0x17 ;  /* 0x0000000015007211 */ /* 0x000fce00078eb8ff */
.L_x_104:
[----:B------:R-:W-:Y:S05]  /*3130*/  BSYNC.RECONVERGENT B2 ;  /* 0x0000000000027941 */ /* 0x000fea0003800200 */
.L_x_101:
[----:B------:R-:W-:Y:S05]  /*3140*/  BRA `(.L_x_105) ;  /* 0x0000000000207947 */ /* 0x000fea0003800000 */
.L_x_100:
[----:B------:R-:W-:-:S04]  /*3150*/  LOP3.LUT R0, R0, 0x80000000, R27, 0x48, !PT ;  /* 0x8000000000007812 */ /* 0x000fc800078e481b */
[----:B------:R-:W-:Y:S01]  /*3160*/  LOP3.LUT R0, R0, 0x7f800000, RZ, 0xfc, !PT ;  /* 0x7f80000000007812 */ /* 0x000fe200078efcff */
[----:B------:R-:W-:Y:S06]  /*3170*/  BRA `(.L_x_105) ;  /* 0x0000000000147947 */ /* 0x000fec0003800000 */
.L_x_99:
[----:B------:R-:W-:Y:S01]  /*3180*/  LOP3.LUT R0, R0, 0x80000000, R27, 0x48, !PT ;  /* 0x8000000000007812 */ /* 0x000fe200078e481b */
[----:B------:R-:W-:Y:S06]  /*3190*/  BRA `(.L_x_105) ;  /* 0x00000000000c7947 */ /* 0x000fec0003800000 */
.L_x_98:
[----:B------:R-:W0:Y:S01]  /*31a0*/  MUFU.RSQ R0, -QNAN ;  /* 0xffc0000000007908 */ /* 0x000e220000001400 */
[----:B------:R-:W-:Y:S05]  /*31b0*/  BRA `(.L_x_105) ;  /* 0x0000000000047947 */ /* 0x000fea0003800000 */
.L_x_97:
[----:B------:R-:W-:-:S07]  /*31c0*/  FADD.FTZ R0, R22, R0 ;  /* 0x0000000016007221 */ /* 0x000fce0000010000 */
.L_x_105:
[----:B------:R-:W-:Y:S05]  /*31d0*/  BSYNC.RECONVERGENT B1 ;  /* 0x0000000000017941 */ /* 0x000fea0003800200 */
.L_x_95:
[----:B------:R-:W-:-:S04]  /*31e0*/  HFMA2 R21, -RZ, RZ, 0, 0 ;  /* 0x00000000ff157431 */ /* 0x000fc800000001ff */
[----:B0-----:R-:W-:Y:S05]  /*31f0*/  RET.REL.NODEC R20 `(_ZN3cub18CUB_300001_SM_10006detail9transform16transform_kernelINS2_10policy_hubILb1EN4cuda3std3__45tupleIJN6thrust24THRUST_300001_SM_1000_NS6detail15normal_iteratorINSA_10device_ptrIiEEEEEEEE10policy1000El15CalculateBitmapNSC_INSD_INS8_IJhhhhEEEEEEEJPiEEEvT0_iT1_T2_DpNS2_10kernel_argIT3_EE) ;  /* 0xffffffcc14807950 */ /* 0x001fea0003c3ffff */
.L_x_106:
[----:B------:R-:W-:-:S00]  /*3200*/  BRA `(.L_x_106) ;  /* 0xfffffffc00fc7947 */ /* 0x000fc0000383ffff */
[----:B------:R-:W-:-:S00]  /*3210*/  NOP ;  /* 0x0000000000007918 */ /* 0x000fc00000000000 */
        /* <DEDUP_REMOVED lines=14> */
.L_x_224:


//--------------------- .text._ZN3cub18CUB_300001_SM_10006detail9transform16transform_kernelINS2_10policy_hubILb1EN4cuda3std3__45tupleIJN6thrust24THRUST_300001_SM_1000_NS6detail15normal_iteratorINSA_10device_ptrIiEEEEEEEE10policy1000Ei15CalculateBitmapNSC_INSD_INS8_IJhhhhEEEEEEEJPiEEEvT0_iT1_T2_DpNS2_10kernel_argIT3_EE --------------------------
	.section	.text._ZN3cub18CUB_300001_SM_10006detail9transform16transform_kernelINS2_10policy_hubILb1EN4cuda3std3__45tupleIJN6thrust24THRUST_300001_SM_1000_NS6detail15normal_iteratorINSA_10device_ptrIiEEEEEEEE10policy1000Ei15CalculateBitmapNSC_INSD_INS8_IJhhhhEEEEEEEJPiEEEvT0_iT1_T2_DpNS2_10kernel_argIT3_EE,"ax",@progbits
	.align	128
        .global         _ZN3cub18CUB_300001_SM_10006detail9transform16transform_kernelINS2_10policy_hubILb1EN4cuda3std3__45tupleIJN6thrust24THRUST_300001_SM_1000_NS6detail15normal_iteratorINSA_10device_ptrIiEEEEEEEE10policy1000Ei15CalculateBitmapNSC_INSD_INS8_IJhhhhEEEEEEEJPiEEEvT0_iT1_T2_DpNS2_10kernel_argIT3_EE
        .type           _ZN3cub18CUB_300001_SM_10006detail9transform16transform_kernelINS2_10policy_hubILb1EN4cuda3std3__45tupleIJN6thrust24THRUST_300001_SM_1000_NS6detail15normal_iteratorINSA_10device_ptrIiEEEEEEEE10policy1000Ei15CalculateBitmapNSC_INSD_INS8_IJhhhhEEEEEEEJPiEEEvT0_iT1_T2_DpNS2_10kernel_argIT3_EE,@function
        .size           _ZN3cub18CUB_300001_SM_10006detail9transform16transform_kernelINS2_10policy_hubILb1EN4cuda3std3__45tupleIJN6thrust24THRUST_300001_SM_1000_NS6detail15normal_iteratorINSA_10device_ptrIiEEEEEEEE10policy1000Ei15CalculateBitmapNSC_INSD_INS8_IJhhhhEEEEEEEJPiEEEvT0_iT1_T2_DpNS2_10kernel_argIT3_EE,(.L_x_226 - _ZN3cub18CUB_300001_SM_10006detail9transform16transform_kernelINS2_10policy_hubILb1EN4cuda3std3__45tupleIJN6thrust24THRUST_300001_SM_1000_NS6detail15normal_iteratorINSA_10device_ptrIiEEEEEEEE10policy1000Ei15CalculateBitmapNSC_INSD_INS8_IJhhhhEEEEEEEJPiEEEvT0_iT1_T2_DpNS2_10kernel_argIT3_EE)
        .other          _ZN3cub18CUB_300001_SM_10006detail9transform16transform_kernelINS2_10policy_hubILb1EN4cuda3std3__45tupleIJN6thrust24THRUST_300001_SM_1000_NS6detail15normal_iteratorINSA_10device_ptrIiEEEEEEEE10policy1000Ei15CalculateBitmapNSC_INSD_INS8_IJhhhhEEEEEEEJPiEEEvT0_iT1_T2_DpNS2_10kernel_argIT3_EE,@"STO_CUDA_ENTRY STV_DEFAULT"
_ZN3cub18CUB_300001_SM_10006detail9transform16transform_kernelINS2_10policy_hubILb1EN4cuda3std3__45tupleIJN6thrust24THRUST_300001_SM_1000_NS6detail15normal_iteratorINSA_10device_ptrIiEEEEEEEE10policy1000Ei15CalculateBitmapNSC_INSD_INS8_IJhhhhEEEEEEEJPiEEEvT0_iT1_T2_DpNS2_10kernel_argIT3_EE:
.text._ZN3cub18CUB_300001_SM_10006detail9transform16transform_kernelINS2_10policy_hubILb1EN4cuda3std3__45tupleIJN6thrust24THRUST_300001_SM_1000_NS6detail15normal_iteratorINSA_10device_ptrIiEEEEEEEE10policy1000Ei15CalculateBitmapNSC_INSD_INS8_IJhhhhEEEEEEEJPiEEEvT0_iT1_T2_DpNS2_10kernel_argIT3_EE:
[----:B------:R-:W-:Y:S08]  /*0000*/  LDC R1, c[0x0][0x37c] ;  /* 0x0000df00ff017b82 */ /* 0x000ff00000000800 */
[----:B------:R-:W0:Y:S01]  /*0010*/  LDC.64 R8, c[0x0][0x380] ;  /* 0x0000e000ff087b82 */ /* 0x000e220000000a00 */
[----:B------:R-:W1:Y:S01]  /*0020*/  S2R R11, SR_TID.X ;  /* 0x00000000000b7919 */ /* 0x000e620000002100 */
[----:B------:R-:W2:Y:S01]  /*0030*/  LDCU.64 UR6, c[0x0][0x358] ;  /* 0x00006b00ff0677ac */ /* 0x000ea20008000a00 */
[----:B------:R-:W-:Y:S05]  /*0040*/  BSSY.RECONVERGENT B0, `(.L_x_107) ;  /* 0x0000014000007945 */ /* 0x000fea0003800200 */
[----:B------:R-:W3:Y:S08]  /*0050*/  S2UR UR4, SR_CTAID.X ;  /* 0x00000000000479c3 */ /* 0x000ef00000002500 */
[----:B------:R-:W4:Y:S01]  /*0060*/  LDC.64 R12, c[0x0][0x398] ;  /* 0x0000e600ff0c7b82 */ /* 0x000f220000000a00 */
[----:B0-----:R-:W-:-:S07]  /*0070*/  SHF.L.U32 R0, R9, 0x7, RZ ;  /* 0x0000000709007819 */ /* 0x001fce00000006ff */
[----:B------:R-:W0:Y:S01]  /*0080*/  LDC.64 R14, c[0x0][0x390] ;  /* 0x0000e400ff0e7b82 */ /* 0x000e220000000a00 */
[----:B---3--:R-:W-:Y:S01]  /*0090*/  IMAD R5, R0, UR4, RZ ;  /* 0x0000000400057c24 */ /* 0x008fe2000f8e02ff */
[----:B-1----:R-:W-:-:S04]  /*00a0*/  SHF.L.U32 R7, R11, 0x7, RZ ;  /* 0x000000070b077819 */ /* 0x002fc800000006ff */
[C---:B------:R-:W-:Y:S01]  /*00b0*/  IADD3 R3, PT, PT, -R5.reuse, R8, RZ ;  /* 0x0000000805037210 */ /* 0x040fe20007ffe1ff */
[----:B----4-:R-:W-:-:S03]  /*00c0*/  IMAD.WIDE R12, R5, 0x4, R12 ;  /* 0x00000004050c7825 */ /* 0x010fc600078e020c */
[CC--:B------:R-:W-:Y:S02]  /*00d0*/  VIMNMX R17, PT, PT, R0.reuse, R3.reuse, PT ;  /* 0x0000000300117248 */ /* 0x0c0fe40003fe0100 */
[----:B------:R-:W-:Y:S02]  /*00e0*/  ISETP.GT.AND P1, PT, R0, R3, PT ;  /* 0x000000030000720c */ /* 0x000fe40003f24270 */
[----:B------:R-:W-:-:S04]  /*00f0*/  SHF.L.U32 R4, R17, 0x2, RZ ;  /* 0x0000000211047819 */ /* 0x000fc800000006ff */
[----:B------:R-:W-:-:S13]  /*0100*/  ISETP.GE.AND P0, PT, R7, R4, PT ;  /* 0x000000040700720c */ /* 0x000fda0003f06270 */
[----:B--2---:R-:W-:Y:S05]  /*0110*/  @P0 BRA `(.L_x_108) ;  /* 0x0000000000180947 */ /* 0x004fea0003800000 */
.L_x_109:
[----:B------:R-:W-:Y:S02]  /*0120*/  IADD3 R2, P0, PT, R12, R7, RZ ;  /* 0x000000070c027210 */ /* 0x000fe40007f1e0ff */
[----:B------:R-:W-:Y:S02]  /*0130*/  IADD3 R7, PT, PT, R7, 0x4000, RZ ;  /* 0x0000400007077810 */ /* 0x000fe40007ffe0ff */
[----:B------:R-:W-:Y:S02]  /*0140*/  IADD3.X R3, PT, PT, RZ, R13, RZ, P0, !PT ;  /* 0x0000000dff037210 */ /* 0x000fe400007fe4ff */
[----:B------:R-:W-:-:S03]  /*0150*/  ISETP.GE.AND P0, PT, R7, R4, PT ;  /* 0x000000040700720c */ /* 0x000fc60003f06270 */
[----:B------:R1:W-:Y:S10]  /*0160*/  CCTL.E.PF2 [R2] ;  /* 0x000000000200798f */ /* 0x0003f40000800100 */
[----:B-1----:R-:W-:Y:S05]  /*0170*/  @!P0 BRA `(.L_x_109) ;  /* 0xfffffffc00e88947 */ /* 0x002fea000383ffff */
.L_x_108:
[----:B------:R-:W-:Y:S05]  /*0180*/  BSYNC.RECONVERGENT B0 ;  /* 0x0000000000007941 */ /* 0x000fea0003800200 */
.L_x_107:
[----:B0-----:R-:W-:Y:S01]  /*0190*/  IMAD.WIDE R14, R5, 0x4, R14 ;  /* 0x00000004050e7825 */ /* 0x001fe200078e020e */
[----:B------:R-:W-:Y:S06]  /*01a0*/  @P1 BRA `(.L_x_110) ;  /* 0x0000001000f81947 */ /* 0x000fec0003800000 */
[----:B------:R-:W-:-:S13]  /*01b0*/  ISETP.GE.AND P0, PT, R9, 0x1, PT ;  /* 0x000000010900780c */ /* 0x000fda0003f06270 */
[----:B------:R-:W-:Y:S05]  /*01c0*/  @!P0 EXIT ;  /* 0x000000000000894d */ /* 0x000fea0003800000 */
[----:B------:R-:W-:-:S07]  /*01d0*/  HFMA2 R10, -RZ, RZ, 0, 0 ;  /* 0x00000000ff0a7431 */ /* 0x000fce00000001ff */
.L_x_154:
[----:B------:R-:W-:Y:S01]  /*01e0*/  LEA R9, R10, R11, 0x7 ;  /* 0x0000000b0a097211 */ /* 0x000fe200078e38ff */
[----:B--2---:R-:W0:Y:S04]  /*01f0*/  LDC.64 R16, c[0x0][0x388] ;  /* 0x0000e200ff107b82 */ /* 0x004e280000000a00 */
[----:B------:R-:W-:-:S06]  /*0200*/  IMAD.WIDE R2, R9, 0x4, R12 ;  /* 0x0000000409027825 */ /* 0x000fcc00078e020c */
[----:B------:R-:W2:Y:S01]  /*0210*/  LDG.E R2, desc[UR6][R2.64] ;  /* 0x0000000602027981 */ /* 0x000ea2000c1e1900 */
        /* <DEDUP_REMOVED lines=8> */
[----:B------:R-:W-:Y:S02]  /*02a0*/  MOV R7, 0xd09502f9 ;  /* 0xd09502f900077802 */ /* 0x000fe40000000f00 */
[----:B------:R-:W-:-:S02]  /*02b0*/  I2FP.F32.S32 R3, R18 ;  /* 0x0000001200037245 */ /* 0x000fc40000201400 */
[----:B0-----:R-:W-:-:S07]  /*02c0*/  I2FP.F32.S32 R2, R19 ;  /* 0x0000001300027245 */ /* 0x001fce0000201400 */
.L_x_153:
[----:B------:R-:W-:-:S05]  /*02d0*/  IMAD.WIDE.U32 R18, R6, 0x1c, R16 ;  /* 0x0000001c06127825 */ /* 0x000fca00078e0010 */
[----:B------:R-:W2:Y:S04]  /*02e0*/  LDG.E R20, desc[UR6][R18.64+0x10] ;  /* 0x0000100612147981 */ /* 0x000ea8000c1e1900 */
[----:B------:R-:W3:Y:S04]  /*02f0*/  LDG.E R21, desc[UR6][R18.64+0x14] ;  /* 0x0000140612157981 */ /* 0x000ee8000c1e1900 */
[----:B------:R-:W4:Y:S01]  /*0300*/  LDG.E R25, desc[UR6][R18.64+0xc] ;  /* 0x00000c0612197981 */ /* 0x000f22000c1e1900 */
[----:B------:R-:W-:Y:S01]  /*0310*/  VIADD R6, R6, 0x4 ;  /* 0x0000000406067836 */ /* 0x000fe20000000000 */
[----:B------:R-:W-:Y:S04]  /*0320*/  BSSY.RECONVERGENT B2, `(.L_x_111) ;  /* 0x000003a000027945 */ /* 0x000fe80003800200 */
[----:B------:R-:W-:Y:S01]  /*0330*/  ISETP.NE.AND P2, PT, R6, 0x14, PT ;  /* 0x000000140600780c */ /* 0x000fe20003f45270 */
        /* <DEDUP_REMOVED lines=16> */
[----:B------:R-:W-:Y:S02]  /*0440*/  MOV R20, R0 ;  /* 0x0000000000147202 */ /* 0x000fe40000000f00 */
[----:B------:R-:W-:-:S07]  /*0450*/  MOV R0, 0x470 ;  /* 0x0000047000007802 */ /* 0x000fce0000000f00 */
[----:B------:R-:W-:Y:S05]  /*0460*/  CALL.REL.NOINC `($__internal_2_$__cuda_sm20_sqrt_rn_f32_slowpath) ;  /* 0x0000002400687944 */ /* 0x000fea0003c00000 */
[----:B------:R-:W-:Y:S01]  /*0470*/  MOV R27, R24 ;  /* 0x00000018001b7202 */ /* 0x000fe20000000f00 */
[----:B------:R-:W-:Y:S06]  /*0480*/  BRA `(.L_x_115) ;  /* 0x0000000000107947 */ /* 0x000fec0003800000 */
.L_x_114:
[----:B------:R-:W-:Y:S01]  /*0490*/  FMUL.FTZ R27, R0, R21 ;  /* 0x00000015001b7220 */ /* 0x000fe20000410000 */
[----:B------:R-:W-:-:S03]  /*04a0*/  FMUL.FTZ R20, R21, 0.5 ;  /* 0x3f00000015147820 */ /* 0x000fc60000410000 */
[----:B------:R-:W-:-:S04]  /*04b0*/  FFMA R0, -R27, R27, R0 ;  /* 0x0000001b1b007223 */ /* 0x000fc80000000100 */
[----:B------:R-:W-:-:S07]  /*04c0*/  FFMA R27, R0, R20, R27 ;  /* 0x00000014001b7223 */ /* 0x000fce000000001b */
.L_x_115:
[----:B------:R-:W-:Y:S05]  /*04d0*/  BSYNC.RECONVERGENT B0 ;  /* 0x0000000000007941 */ /* 0x000fea0003800200 */
.L_x_113:
[----:B------:R-:W-:Y:S01]  /*04e0*/  IADD3 R20, PT, PT, R25, -0xd000000, RZ ;  /* 0xf300000019147810 */ /* 0x000fe20007ffe0ff */
[----:B------:R0:W1:Y:S03]  /*04f0*/  MUFU.RSQ R0, R25 ;  /* 0x0000001900007308 */ /* 0x0000660000001400 */
[----:B------:R-:W-:-:S13]  /*0500*/  ISETP.GT.U32.AND P0, PT, R20, 0x727fffff, PT ;  /* 0x727fffff1400780c */ /* 0x000fda0003f04070 */
[----:B0-----:R-:W-:Y:S05]  /*0510*/  @!P0 BRA `(.L_x_116) ;  /* 0x0000000000188947 */ /* 0x001fea0003800000 */
[----:B------:R-:W-:Y:S01]  /*0520*/  BSSY.RECONVERGENT B0, `(.L_x_117) ;  /* 0x0000004000007945 */ /* 0x000fe20003800200 */
[----:B------:R-:W-:Y:S02]  /*0530*/  MOV R20, R25 ;  /* 0x0000001900147202 */ /* 0x000fe40000000f00 */
[----:B-1----:R-:W-:-:S07]  /*0540*/  MOV R0, 0x560 ;  /* 0x0000056000007802 */ /* 0x002fce0000000f00 */
[----:B------:R-:W-:Y:S05]  /*0550*/  CALL.REL.NOINC `($__internal_2_$__cuda_sm20_sqrt_rn_f32_slowpath) ;  /* 0x00000024002c7944 */ /* 0x000fea0003c00000 */
[----:B------:R-:W-:Y:S05]  /*0560*/  BSYNC.RECONVERGENT B0 ;  /* 0x0000000000007941 */ /* 0x000fea0003800200 */
.L_x_117:
[----:B------:R-:W-:Y:S05]  /*0570*/  BRA `(.L_x_118) ;  /* 0x0000000000107947 */ /* 0x000fea0003800000 */
.L_x_116:
[----:B-1----:R-:W-:Y:S01]  /*0580*/  FMUL.FTZ R24, R25, R0 ;  /* 0x0000000019187220 */ /* 0x002fe20000410000 */
[----:B------:R-:W-:-:S03]  /*0590*/  FMUL.FTZ R0, R0, 0.5 ;  /* 0x3f00000000007820 */ /* 0x000fc60000410000 */
[----:B------:R-:W-:-:S04]  /*05a0*/  FFMA R25, -R24, R24, R25 ;  /* 0x0000001818197223 */ /* 0x000fc80000000119 */
[----:B------:R-:W-:-:S07]  /*05b0*/  FFMA R24, R25, R0, R24 ;  /* 0x0000000019187223 */ /* 0x000fce0000000018 */
.L_x_118:
        /* <DEDUP_REMOVED lines=12> */
[----:B------:R-:W-:Y:S05]  /*0680*/  CALL.REL.NOINC `($__internal_3_$__cuda_sm3x_div_rn_noftz_f32_slowpath) ;  /* 0x0000002400387944 */ /* 0x000fea0003c00000 */
.L_x_120:
[----:B------:R-:W-:Y:S05]  /*0690*/  BSYNC.RECONVERGENT B3 ;  /* 0x0000000000037941 */ /* 0x000fea0003800200 */
.L_x_119:
[----:B------:R-:W2:Y:S02]  /*06a0*/  LDG.E R20, desc[UR6][R18.64+0x18] ;  /* 0x0000180612147981 */ /* 0x000ea4000c1e1900 */
[----:B--2---:R-:W-:-:S07]  /*06b0*/  FADD R20, R20, R27 ;  /* 0x0000001b14147221 */ /* 0x004fce0000000000 */
.L_x_112:
[----:B------:R-:W-:Y:S05]  /*06c0*/  BSYNC.RECONVERGENT B2 ;  /* 0x0000000000027941 */ /* 0x000fea0003800200 */
.L_x_111:
        /* <DEDUP_REMOVED lines=17> */
[----:B------:R-:W-:Y:S02]  /*07e0*/  IMAD.MOV.U32 R20, RZ, RZ, -0x2f6afd07 ;  /* 0xd09502f9ff147424 */ /* 0x000fe400078e00ff */
[C---:B------:R-:W-:Y:S01]  /*07f0*/  @P0 FMUL R5, R0.reuse, R23 ;  /* 0x0000001700050220 */ /* 0x040fe20000400000 */
[----:B------:R-:W-:-:S08]  /*0800*/  @P0 FMUL R8, R0, R21 ;  /* 0x0000001500080220 */ /* 0x000fd00000400000 */
        /* <DEDUP_REMOVED lines=13> */
.L_x_124:
[----:B------:R-:W-:Y:S01]  /*08e0*/  FMUL.FTZ R27, R0, R21 ;  /* 0x00000015001b7220 */ /* 0x000fe20000410000 */
[----:B------:R-:W-:-:S03]  /*08f0*/  FMUL.FTZ R20, R21, 0.5 ;  /* 0x3f00000015147820 */ /* 0x000fc60000410000 */
[----:B------:R-:W-:-:S04]  /*0900*/  FFMA R0, -R27, R27, R0 ;  /* 0x0000001b1b007223 */ /* 0x000fc80000000100 */
[----:B------:R-:W-:-:S07]  /*0910*/  FFMA R27, R0, R20, R27 ;  /* 0x00000014001b7223 */ /* 0x000fce000000001b */
.L_x_125:
[----:B------:R-:W-:Y:S05]  /*0920*/  BSYNC.RECONVERGENT B0 ;  /* 0x0000000000007941 */ /* 0x000fea0003800200 */
.L_x_123:
        /* <DEDUP_REMOVED lines=9> */
.L_x_127:
[----:B------:R-:W-:Y:S05]  /*09c0*/  BRA `(.L_x_128) ;  /* 0x0000000000107947 */ /* 0x000fea0003800000 */
.L_x_126:
[----:B-1----:R-:W-:Y:S01]  /*09d0*/  FMUL.FTZ R24, R25, R0 ;  /* 0x0000000019187220 */ /* 0x002fe20000410000 */
[----:B------:R-:W-:-:S03]  /*09e0*/  FMUL.FTZ R0, R0, 0.5 ;  /* 0x3f00000000007820 */ /* 0x000fc60000410000 */
[----:B------:R-:W-:-:S04]  /*09f0*/  FFMA R25, -R24, R24, R25 ;  /* 0x0000001818197223 */ /* 0x000fc80000000119 */
[----:B------:R-:W-:-:S07]  /*0a00*/  FFMA R24, R25, R0, R24 ;  /* 0x0000000019187223 */ /* 0x000fce0000000018 */
.L_x_128:
        /* <DEDUP_REMOVED lines=13> */
.L_x_130:
[----:B------:R-:W-:Y:S05]  /*0ae0*/  BSYNC.RECONVERGENT B3 ;  /* 0x0000000000037941 */ /* 0x000fea0003800200 */
.L_x_129:
[----:B------:R-:W2:Y:S02]  /*0af0*/  LDG.E R20, desc[UR6][R18.64+0x34] ;  /* 0x0000340612147981 */ /* 0x000ea4000c1e1900 */
[----:B--2---:R-:W-:-:S07]  /*0b00*/  FADD R20, R20, R27 ;  /* 0x0000001b14147221 */ /* 0x004fce0000000000 */
.L_x_122:
[----:B------:R-:W-:Y:S05]  /*0b10*/  BSYNC.RECONVERGENT B2 ;  /* 0x0000000000027941 */ /* 0x000fea0003800200 */
.L_x_121:
        /* <DEDUP_REMOVED lines=16> */
[----:B------:R-:W-:Y:S02]  /*0c20*/  HFMA2 R20, -RZ, RZ, -36.65625, 4.5359134674072265625e-05 ;  /* 0xd09502f9ff147431 */ /* 0x000fe400000001ff */
[C---:B-----5:R-:W-:Y:S01]  /*0c30*/  @P0 FMUL R4, R0.reuse, R27 ;  /* 0x0000001b00040220 */ /* 0x060fe20000400000 */
        /* <DEDUP_REMOVED lines=10> */
[----:B------:R-:W-:Y:S01]  /*0ce0*/  IMAD.MOV.U32 R20, RZ, RZ, R0 ;  /* 0x000000ffff147224 */ /* 0x000fe200078e0000 */
[----:B------:R-:W-:-:S07]  /*0cf0*/  MOV R0, 0xd10 ;  /* 0x00000d1000007802 */ /* 0x000fce0000000f00 */
[----:B------:R-:W-:Y:S05]  /*0d00*/  CALL.REL.NOINC `($__internal_2_$__cuda_sm20_sqrt_rn_f32_slowpath) ;  /* 0x0000001c00407944 */ /* 0x000fea0003c00000 */
[----:B------:R-:W-:Y:S01]  /*0d10*/  MOV R27, R24 ;  /* 0x00000018001b7202 */ /* 0x000fe20000000f00 */
[----:B------:R-:W-:Y:S06]  /*0d20*/  BRA `(.L_x_135) ;  /* 0x0000000000107947 */ /* 0x000fec0003800000 */
.L_x_134:
[----:B------:R-:W-:Y:S01]  /*0d30*/  FMUL.FTZ R27, R0, R21 ;  /* 0x00000015001b7220 */ /* 0x000fe20000410000 */
[----:B------:R-:W-:-:S03]  /*0d40*/  FMUL.FTZ R20, R21, 0.5 ;  /* 0x3f00000015147820 */ /* 0x000fc60000410000 */
[----:B------:R-:W-:-:S04]  /*0d50*/  FFMA R0, -R27, R27, R0 ;  /* 0x0000001b1b007223 */ /* 0x000fc80000000100 */
[----:B------:R-:W-:-:S07]  /*0d60*/  FFMA R27, R0, R20, R27 ;  /* 0x00000014001b7223 */ /* 0x000fce000000001b */
.L_x_135:
[----:B------:R-:W-:Y:S05]  /*0d70*/  BSYNC.RECONVERGENT B0 ;  /* 0x0000000000007941 */ /* 0x000fea0003800200 */
.L_x_133:
        /* <DEDUP_REMOVED lines=9> */
.L_x_137:
[----:B------:R-:W-:Y:S05]  /*0e10*/  BRA `(.L_x_138) ;  /* 0x0000000000107947 */ /* 0x000fea0003800000 */
.L_x_136:
[----:B-1----:R-:W-:Y:S01]  /*0e20*/  FMUL.FTZ R24, R25, R0 ;  /* 0x0000000019187220 */ /* 0x002fe20000410000 */
[----:B------:R-:W-:-:S03]  /*0e30*/  FMUL.FTZ R0, R0, 0.5 ;  /* 0x3f00000000007820 */ /* 0x000fc60000410000 */
[----:B------:R-:W-:-:S04]  /*0e40*/  FFMA R25, -R24, R24, R25 ;  /* 0x0000001818197223 */ /* 0x000fc80000000119 */
[----:B------:R-:W-:-:S07]  /*0e50*/  FFMA R24, R25, R0, R24 ;  /* 0x0000000019187223 */ /* 0x000fce0000000018 */
.L_x_138:
        /* <DEDUP_REMOVED lines=13> */
.L_x_140:
[----:B------:R-:W-:Y:S05]  /*0f30*/  BSYNC.RECONVERGENT B3 ;  /* 0x0000000000037941 */ /* 0x000fea0003800200 */
.L_x_139:
[----:B------:R-:W2:Y:S02]  /*0f40*/  LDG.E R20, desc[UR6][R18.64+0x50] ;  /* 0x0000500612147981 */ /* 0x000ea4000c1e1900 */
[----:B--2---:R-:W-:-:S07]  /*0f50*/  FADD R20, R20, R27 ;  /* 0x0000001b14147221 */ /* 0x004fce0000000000 */
.L_x_132:
[----:B------:R-:W-:Y:S05]  /*0f60*/  BSYNC.RECONVERGENT B2 ;  /* 0x0000000000027941 */ /* 0x000fea0003800200 */
.L_x_131:
        /* <DEDUP_REMOVED lines=33> */
.L_x_144:
[----:B------:R-:W-:Y:S01]  /*1180*/  FMUL.FTZ R27, R0, R21 ;  /* 0x00000015001b7220 */ /* 0x000fe20000410000 */
[----:B------:R-:W-:-:S03]  /*1190*/  FMUL.FTZ R20, R21, 0.5 ;  /* 0x3f00000015147820 */ /* 0x000fc60000410000 */
[----:B------:R-:W-:-:S04]  /*11a0*/  FFMA R0, -R27, R27, R0 ;  /* 0x0000001b1b007223 */ /* 0x000fc80000000100 */
[----:B------:R-:W-:-:S07]  /*11b0*/  FFMA R27, R0, R20, R27 ;  /* 0x00000014001b7223 */ /* 0x000fce000000001b */
.L_x_145:
[----:B------:R-:W-:Y:S05]  /*11c0*/  BSYNC.RECONVERGENT B0 ;  /* 0x0000000000007941 */ /* 0x000fea0003800200 */
.L_x_143:
[----:B------:R-:W-:Y:S01]  /*11d0*/  VIADD R20, R25, 0xf3000000 ;  /* 0xf300000019147836 */ /* 0x000fe20000000000 */
[----:B------:R0:W1:Y:S04]  /*11e0*/  MUFU.RSQ R0, R25 ;  /* 0x0000001900007308 */ /* 0x0000680000001400 */
[----:B------:R-:W-:-:S13]  /*11f0*/  ISETP.GT.U32.AND P0, PT, R20, 0x727fffff, PT ;  /* 0x727fffff1400780c */ /* 0x000fda0003f04070 */
[----:B01----:R-:W-:Y:S05]  /*1200*/  @!P0 BRA `(.L_x_146) ;  /* 0x0000000000188947 */ /* 0x003fea0003800000 */
[----:B------:R-:W-:Y:S01]  /*1210*/  BSSY.RECONVERGENT B0, `(.L_x_147) ;  /* 0x0000004000007945 */ /* 0x000fe20003800200 */
[----:B------:R-:W-:Y:S02]  /*1220*/  MOV R20, R25 ;  /* 0x0000001900147202 */ /* 0x000fe40000000f00 */
[----:B------:R-:W-:-:S07]  /*1230*/  MOV R0, 0x1250 ;  /* 0x0000125000007802 */ /* 0x000fce0000000f00 */
[----:B------:R-:W-:Y:S05]  /*1240*/  CALL.REL.NOINC `($__internal_2_$__cuda_sm20_sqrt_rn_f32_slowpath) ;  /* 0x0000001400f07944 */ /* 0x000fea0003c00000 */
[----:B------:R-:W-:Y:S05]  /*1250*/  BSYNC.RECONVERGENT B0 ;  /* 0x0000000000007941 */ /* 0x000fea0003800200 */
.L_x_147:
[----:B------:R-:W-:Y:S05]  /*1260*/  BRA `(.L_x_148) ;  /* 0x0000000000107947 */ /* 0x000fea0003800000 */
.L_x_146:
[----:B------:R-:W-:Y:S01]  /*1270*/  FMUL.FTZ R24, R25, R0 ;  /* 0x0000000019187220 */ /* 0x000fe20000410000 */
[----:B------:R-:W-:-:S03]  /*1280*/  FMUL.FTZ R0, R0, 0.5 ;  /* 0x3f00000000007820 */ /* 0x000fc60000410000 */
[----:B------:R-:W-:-:S04]  /*1290*/  FFMA R25, -R24, R24, R25 ;  /* 0x0000001818197223 */ /* 0x000fc80000000119 */
[----:B------:R-:W-:-:S07]  /*12a0*/  FFMA R24, R25, R0, R24 ;  /* 0x0000000019187223 */ /* 0x000fce0000000018 */
.L_x_148:
        /* <DEDUP_REMOVED lines=13> */
.L_x_150:
[----:B------:R-:W-:Y:S05]  /*1380*/  BSYNC.RECONVERGENT B3 ;  /* 0x0000000000037941 */ /* 0x000fea0003800200 */
.L_x_149:
[----:B------:R-:W2:Y:S02]  /*1390*/  LDG.E R20, desc[UR6][R18.64+0x6c] ;  /* 0x00006c0612147981 */ /* 0x000ea4000c1e1900 */
[----:B--2---:R-:W-:-:S07]  /*13a0*/  FADD R20, R20, R27 ;  /* 0x0000001b14147221 */ /* 0x004fce0000000000 */
.L_x_142:
[----:B------:R-:W-:Y:S05]  /*13b0*/  BSYNC.RECONVERGENT B2 ;  /* 0x0000000000027941 */ /* 0x000fea0003800200 */
.L_x_141:
        /* <DEDUP_REMOVED lines=10> */
.L_x_152:
[----:B------:R-:W-:Y:S05]  /*1460*/  BSYNC.RECONVERGENT B0 ;  /* 0x0000000000007941 */ /* 0x000fea0003800200 */
.L_x_151:
[----:B------:R-:W-:Y:S05]  /*1470*/  @P2 BRA `(.L_x_153) ;  /* 0xffffffec00942947 */ /* 0x000fea000383ffff */
[----:B------:R-:W0:Y:S01]  /*1480*/  LDCU UR4, c[0x0][0x384] ;  /* 0x00007080ff0477ac */ /* 0x000e220008000800 */
[----:B------:R-:W-:Y:S01]  /*1490*/  FMUL R5, R5, 255 ;  /* 0x437f000005057820 */ /* 0x000fe20000400000 */
[----:B------:R-:W-:Y:S01]  /*14a0*/  FMUL R4, R4, 255 ;  /* 0x437f000004047820 */ /* 0x000fe20000400000 */
[----:B------:R-:W-:Y:S01]  /*14b0*/  FMUL R8, R8, 255 ;  /* 0x437f000008087820 */ /* 0x000fe20000400000 */
[----:B------:R-:W-:Y:S01]  /*14c0*/  IADD3 R10, PT, PT, R10, 0x1, RZ ;  /* 0x000000010a0a7810 */ /* 0x000fe20007ffe0ff */
[----:B------:R-:W-:Y:S01]  /*14d0*/  HFMA2 R6, -RZ, RZ, 0, 1.5199184417724609375e-05 ;  /* 0x000000ffff067431 */ /* 0x000fe200000001ff */
[----:B------:R-:W1:Y:S01]  /*14e0*/  F2I.TRUNC.NTZ R7, R4 ;  /* 0x0000000400077305 */ /* 0x000e62000020f100 */
[----:B------:R-:W-:-:S05]  /*14f0*/  IMAD.WIDE R2, R9, 0x4, R14 ;  /* 0x0000000409027825 */ /* 0x000fca00078e020e */
[----:B------:R2:W-:Y:S02]  /*1500*/  STG.E.U8 desc[UR6][R2.64+0x3], R6 ;  /* 0x0000030602007986 */ /* 0x0005e4000c101106 */
        /* <DEDUP_REMOVED lines=8> */
.L_x_110:
[----:B------:R-:W-:-:S13]  /*1590*/  ISETP.GE.AND P0, PT, R9, 0x1, PT ;  /* 0x000000010900780c */ /* 0x000fda0003f06270 */
[----:B------:R-:W-:Y:S05]  /*15a0*/  @!P0 EXIT ;  /* 0x000000000000894d */ /* 0x000fea0003800000 */
[----:B------:R-:W0:Y:S01]  /*15b0*/  LDCU.64 UR4, c[0x0][0x388] ;  /* 0x00007100ff0477ac */ /* 0x000e220008000a00 */
[----:B------:R-:W-:Y:S01]  /*15c0*/  MOV R16, RZ ;  /* 0x000000ff00107202 */ /* 0x000fe20000000f00 */
[----:B0-----:R-:W-:-:S04]  /*15d0*/  UIADD3 UR4, UP0, UPT, UR4, 0x38, URZ ;  /* 0x0000003804047890 */ /* 0x001fc8000ff1e0ff */
[----:B------:R-:W-:-:S12]  /*15e0*/  UIADD3.X UR5, UPT, UPT, URZ, UR5, URZ, UP0, !UPT ;  /* 0x00000005ff057290 */ /* 0x000fd800087fe4ff */
.L_x_200:
[----:B------:R-:W0:Y:S01]  /*15f0*/  LDCU UR8, c[0x0][0x384] ;  /* 0x00007080ff0877ac */ /* 0x000e220008000800 */
[C---:B-1----:R-:W-:Y:S01]  /*1600*/  LEA R4, R16.reuse, R11, 0x7 ;  /* 0x0000000b10047211 */ /* 0x042fe200078e38ff */
[----:B------:R-:W-:Y:S01]  /*1610*/  BSSY.RECONVERGENT B2, `(.L_x_155) ;  /* 0x000013d000027945 */ /* 0x000fe20003800200 */
[----:B------:R-:W-:Y:S02]  /*1620*/  IADD3 R16, PT, PT, R16, 0x1, RZ ;  /* 0x0000000110107810 */ /* 0x000fe40007ffe0ff */
[----:B------:R-:W-:Y:S02]  /*1630*/  ISETP.GE.AND P0, PT, R4, R17, PT ;  /* 0x000000110400720c */ /* 0x000fe40003f06270 */
[----:B0-----:R-:W-:-:S11]  /*1640*/  ISETP.NE.AND P2, PT, R16, UR8, PT ;  /* 0x0000000810007c0c */ /* 0x001fd6000bf45270 */
[----:B------:R-:W-:Y:S05]  /*1650*/  @P0 BRA `(.L_x_156) ;  /* 0x0000001000e00947 */ /* 0x000fea0003800000 */
[----:B------:R-:W-:-:S06]  /*1660*/  IMAD.WIDE R2, R4, 0x4, R12 ;  /* 0x0000000404027825 */ /* 0x000fcc00078e020c */
[----:B------:R-:W2:Y:S01]  /*1670*/  LDG.E R2, desc[UR6][R2.64] ;  /* 0x0000000602027981 */ /* 0x000ea2000c1e1900 */
[----:B------:R-:W-:Y:S02]  /*1680*/  HFMA2 R10, -RZ, RZ, 0, 0 ;  /* 0x00000000ff0a7431 */ /* 0x000fe400000001ff */
[----:B------:R-:W-:Y:S01]  /*1690*/  IMAD.MOV.U32 R9, RZ, RZ, -0x2f6afd07 ;  /* 0xd09502f9ff097424 */ /* 0x000fe200078e00ff */
[----:B------:R-:W-:Y:S02]  /*16a0*/  MOV R8, RZ ;  /* 0x000000ff00087202 */ /* 0x000fe40000000f00 */
[----:B------:R-:W-:Y:S02]  /*16b0*/  MOV R20, UR4 ;  /* 0x0000000400147c02 */ /* 0x000fe40008000f00 */
[----:B------:R-:W-:Y:S02]  /*16c0*/  MOV R19, UR5 ;  /* 0x0000000500137c02 */ /* 0x000fe40008000f00 */
[----:B--2---:R-:W-:-:S04]  /*16d0*/  SHF.R.S32.HI R5, RZ, 0x1f, R2 ;  /* 0x0000001fff057819 */ /* 0x004fc80000011402 */
[----:B------:R-:W-:-:S04]  /*16e0*/  LEA.HI R5, R5, R2, RZ, 0xb ;  /* 0x0000000205057211 */ /* 0x000fc800078f58ff */
[C---:B------:R-:W-:Y:S02]  /*16f0*/  LOP3.LUT R7, R5.reuse, 0xfffff800, RZ, 0xc0, !PT ;  /* 0xfffff80005077812 */ /* 0x040fe400078ec0ff */
[----:B------:R-:W-:Y:S02]  /*1700*/  LEA.HI.SX32 R5, R5, 0xfffffc00, 0x15 ;  /* 0xfffffc0005057811 */ /* 0x000fe400078faaff */
[----:B------:R-:W-:Y:S02]  /*1710*/  IADD3 R18, PT, PT, R2, -0x400, -R7 ;  /* 0xfffffc0002127810 */ /* 0x000fe40007ffe807 */
[----:B------:R-:W-:Y:S02]  /*1720*/  CS2R R6, SRZ ;  /* 0x0000000000067805 */ /* 0x000fe4000001ff00 */
[----:B------:R-:W-:Y:S02]  /*1730*/  I2FP.F32.S32 R3, R5 ;  /* 0x0000000500037245 */ /* 0x000fe40000201400 */
[----:B------:R-:W-:-:S07]  /*1740*/  I2FP.F32.S32 R2, R18 ;  /* 0x0000001200027245 */ /* 0x000fce0000201400 */
.L_x_199:
[----:B------:R-:W-:-:S05]  /*1750*/  MOV R18, R20 ;  /* 0x0000001400127202 */ /* 0x000fca0000000f00 */
[----:B------:R-:W2:Y:S04]  /*1760*/  LDG.E R20, desc[UR6][R18.64+-0x28] ;  /* 0xffffd80612147981 */ /* 0x000ea8000c1e1900 */
[----:B------:R-:W3:Y:S04]  /*1770*/  LDG.E R5, desc[UR6][R18.64+-0x24] ;  /* 0xffffdc0612057981 */ /* 0x000ee8000c1e1900 */
[----:B------:R-:W4:Y:S01]  /*1780*/  LDG.E R25, desc[UR6][R18.64+-0x2c] ;  /* 0xffffd40612197981 */ /* 0x000f22000c1e1900 */
[----:B------:R-:W-:Y:S01]  /*1790*/  IADD3 R8, PT, PT, R8, 0x4, RZ ;  /* 0x0000000408087810 */ /* 0x000fe20007ffe0ff */
[----:B------:R-:W-:Y:S03]  /*17a0*/  BSSY.RECONVERGENT B3, `(.L_x_157) ;  /* 0x000003a000037945 */ /* 0x000fe60003800200 */
        /* <DEDUP_REMOVED lines=22> */
.L_x_160:
[----:B------:R-:W-:Y:S01]  /*1910*/  FMUL.FTZ R5, R0, R21 ;  /* 0x0000001500057220 */ /* 0x000fe20000410000 */
[----:B------:R-:W-:-:S03]  /*1920*/  FMUL.FTZ R20, R21, 0.5 ;  /* 0x3f00000015147820 */ /* 0x000fc60000410000 */
[----:B------:R-:W-:-:S04]  /*1930*/  FFMA R0, -R5, R5, R0 ;  /* 0x0000000505007223 */ /* 0x000fc80000000100 */
[----:B------:R-:W-:-:S07]  /*1940*/  FFMA R5, R0, R20, R5 ;  /* 0x0000001400057223 */ /* 0x000fce0000000005 */
.L_x_161:
[----:B------:R-:W-:Y:S05]  /*1950*/  BSYNC.RECONVERGENT B0 ;  /* 0x0000000000007941 */ /* 0x000fea0003800200 */
.L_x_159:
[----:B------:R-:W-:Y:S01]  /*1960*/  IADD3 R20, PT, PT, R25, -0xd000000, RZ ;  /* 0xf300000019147810 */ /* 0x000fe20007ffe0ff */
[----:B------:R0:W1:Y:S03]  /*1970*/  MUFU.RSQ R0, R25 ;  /* 0x0000001900007308 */ /* 0x0000660000001400 */
[----:B------:R-:W-:-:S13]  /*1980*/  ISETP.GT.U32.AND P0, PT, R20, 0x727fffff, PT ;  /* 0x727fffff1400780c */ /* 0x000fda0003f04070 */
[----:B0-----:R-:W-:Y:S05]  /*1990*/  @!P0 BRA `(.L_x_162) ;  /* 0x0000000000188947 */ /* 0x001fea0003800000 */
[----:B------:R-:W-:Y:S01]  /*19a0*/  BSSY.RECONVERGENT B0, `(.L_x_163) ;  /* 0x0000004000007945 */ /* 0x000fe20003800200 */
[----:B------:R-:W-:Y:S01]  /*19b0*/  IMAD.MOV.U32 R20, RZ, RZ, R25 ;  /* 0x000000ffff147224 */ /* 0x000fe200078e0019 */
[----:B-1----:R-:W-:-:S07]  /*19c0*/  MOV R0, 0x19e0 ;  /* 0x000019e000007802 */ /* 0x002fce0000000f00 */
[----:B------:R-:W-:Y:S05]  /*19d0*/  CALL.REL.NOINC `($__internal_2_$__cuda_sm20_sqrt_rn_f32_slowpath) ;  /* 0x00000010000c7944 */ /* 0x000fea0003c00000 */
[----:B------:R-:W-:Y:S05]  /*19e0*/  BSYNC.RECONVERGENT B0 ;  /* 0x0000000000007941 */ /* 0x000fea0003800200 */
.L_x_163:
[----:B------:R-:W-:Y:S05]  /*19f0*/  BRA `(.L_x_164) ;  /* 0x0000000000107947 */ /* 0x000fea0003800000 */
.L_x_162:
[----:B-1----:R-:W-:Y:S01]  /*1a00*/  FMUL.FTZ R24, R25, R0 ;  /* 0x0000000019187220 */ /* 0x002fe20000410000 */
[----:B------:R-:W-:-:S03]  /*1a10*/  FMUL.FTZ R0, R0, 0.5 ;  /* 0x3f00000000007820 */ /* 0x000fc60000410000 */
[----:B------:R-:W-:-:S04]  /*1a20*/  FFMA R25, -R24, R24, R25 ;  /* 0x0000001818197223 */ /* 0x000fc80000000119 */
[----:B------:R-:W-:-:S07]  /*1a30*/  FFMA R24, R25, R0, R24 ;  /* 0x0000000019187223 */ /* 0x000fce0000000018 */
.L_x_164:
        /* <DEDUP_REMOVED lines=13> */
.L_x_166:
[----:B------:R-:W-:Y:S05]  /*1b10*/  BSYNC.RECONVERGENT B4 ;  /* 0x0000000000047941 */ /* 0x000fea0003800200 */
.L_x_165:
[----:B------:R-:W2:Y:S02]  /*1b20*/  LDG.E R20, desc[UR6][R18.64+-0x20] ;  /* 0xffffe00612147981 */ /* 0x000ea4000c1e1900 */
[----:B--2---:R-:W-:-:S07]  /*1b30*/  FADD R20, R20, R5 ;  /* 0x0000000514147221 */ /* 0x004fce0000000000 */
.L_x_158:
[----:B------:R-:W-:Y:S05]  /*1b40*/  BSYNC.RECONVERGENT B3 ;  /* 0x0000000000037941 */ /* 0x000fea0003800200 */
.L_x_157:
        /* <DEDUP_REMOVED lines=33> */
.L_x_170:
[----:B------:R-:W-:Y:S01]  /*1d60*/  FMUL.FTZ R5, R0, R21 ;  /* 0x0000001500057220 */ /* 0x000fe20000410000 */
[----:B------:R-:W-:-:S03]  /*1d70*/  FMUL.FTZ R20, R21, 0.5 ;  /* 0x3f00000015147820 */ /* 0x000fc60000410000 */
[----:B------:R-:W-:-:S04]  /*1d80*/  FFMA R0, -R5, R5, R0 ;  /* 0x0000000505007223 */ /* 0x000fc80000000100 */
[----:B------:R-:W-:-:S07]  /*1d90*/  FFMA R5, R0, R20, R5 ;  /* 0x0000001400057223 */ /* 0x000fce0000000005 */
.L_x_171:
[----:B------:R-:W-:Y:S05]  /*1da0*/  BSYNC.RECONVERGENT B0 ;  /* 0x0000000000007941 */ /* 0x000fea0003800200 */
.L_x_169:
        /* <DEDUP_REMOVED lines=9> */
.L_x_173:
[----:B------:R-:W-:Y:S05]  /*1e40*/  BRA `(.L_x_174) ;  /* 0x0000000000107947 */ /* 0x000fea0003800000 */
.L_x_172:
[----:B-1----:R-:W-:Y:S01]  /*1e50*/  FMUL.FTZ R24, R25, R0 ;  /* 0x0000000019187220 */ /* 0x002fe20000410000 */
[----:B------:R-:W-:-:S03]  /*1e60*/  FMUL.FTZ R0, R0, 0.5 ;  /* 0x3f00000000007820 */ /* 0x000fc60000410000 */
[----:B------:R-:W-:-:S04]  /*1e70*/  FFMA R25, -R24, R24, R25 ;  /* 0x0000001818197223 */ /* 0x000fc80000000119 */
[----:B------:R-:W-:-:S07]  /*1e80*/  FFMA R24, R25, R0, R24 ;  /* 0x0000000019187223 */ /* 0x000fce0000000018 */
.L_x_174:
        /* <DEDUP_REMOVED lines=9> */
[----:B------:R-:W-:Y:S01]  /*1f20*/  MOV R0, R24 ;  /* 0x0000001800007202 */ /* 0x000fe20000000f00 */
[----:B------:R-:W-:Y:S01]  /*1f30*/  IMAD.MOV.U32 R25, RZ, RZ, R5 ;  /* 0x000000ffff197224 */ /* 0x000fe200078e0005 */
[----:B------:R-:W-:-:S07]  /*1f40*/  MOV R20, 0x1f60 ;  /* 0x00001f6000147802 */ /* 0x000fce0000000f00 */
[----:B------:R-:W-:Y:S05]  /*1f50*/  CALL.REL.NOINC `($__internal_3_$__cuda_sm3x_div_rn_noftz_f32_slowpath) ;  /* 0x0000000c00047944 */ /* 0x000fea0003c00000 */
.L_x_176:
[----:B------:R-:W-:Y:S05]  /*1f60*/  BSYNC.RECONVERGENT B4 ;  /* 0x0000000000047941 */ /* 0x000fea0003800200 */
.L_x_175:
[----:B------:R-:W2:Y:S02]  /*1f70*/  LDG.E R20, desc[UR6][R18.64+-0x4] ;  /* 0xfffffc0612147981 */ /* 0x000ea4000c1e1900 */
[----:B--2---:R-:W-:-:S07]  /*1f80*/  FADD R20, R20, R5 ;  /* 0x0000000514147221 */ /* 0x004fce0000000000 */
.L_x_168:
[----:B------:R-:W-:Y:S05]  /*1f90*/  BSYNC.RECONVERGENT B3 ;  /* 0x0000000000037941 */ /* 0x000fea0003800200 */
.L_x_167:
        /* <DEDUP_REMOVED lines=33> */
.L_x_180:
[----:B------:R-:W-:Y:S01]  /*21b0*/  FMUL.FTZ R5, R0, R21 ;  /* 0x0000001500057220 */ /* 0x000fe20000410000 */
[----:B------:R-:W-:-:S03]  /*21c0*/  FMUL.FTZ R20, R21, 0.5 ;  /* 0x3f00000015147820 */ /* 0x000fc60000410000 */
[----:B------:R-:W-:-:S04]  /*21d0*/  FFMA R0, -R5, R5, R0 ;  /* 0x0000000505007223 */ /* 0x000fc80000000100 */
[----:B------:R-:W-:-:S07]  /*21e0*/  FFMA R5, R0, R20, R5 ;  /* 0x0000001400057223 */ /* 0x000fce0000000005 */
.L_x_181:
[----:B------:R-:W-:Y:S05]  /*21f0*/  BSYNC.RECONVERGENT B0 ;  /* 0x0000000000007941 */ /* 0x000fea0003800200 */
.L_x_179:
        /* <DEDUP_REMOVED lines=9> */
.L_x_183:
[----:B------:R-:W-:Y:S05]  /*2290*/  BRA `(.L_x_184) ;  /* 0x0000000000107947 */ /* 0x000fea0003800000 */
.L_x_182:
[----:B-1----:R-:W-:Y:S01]  /*22a0*/  FMUL.FTZ R24, R25, R0 ;  /* 0x0000000019187220 */ /* 0x002fe20000410000 */
[----:B------:R-:W-:-:S03]  /*22b0*/  FMUL.FTZ R0, R0, 0.5 ;  /* 0x3f00000000007820 */ /* 0x000fc60000410000 */
[----:B------:R-:W-:-:S04]  /*22c0*/  FFMA R25, -R24, R24, R25 ;  /* 0x0000001818197223 */ /* 0x000fc80000000119 */
[----:B------:R-:W-:-:S07]  /*22d0*/  FFMA R24, R25, R0, R24 ;  /* 0x0000000019187223 */ /* 0x000fce0000000018 */
.L_x_184:
        /* <DEDUP_REMOVED lines=13> */
.L_x_186:
[----:B------:R-:W-:Y:S05]  /*23b0*/  BSYNC.RECONVERGENT B4 ;  /* 0x0000000000047941 */ /* 0x000fea0003800200 */
.L_x_185:
[----:B------:R-:W2:Y:S02]  /*23c0*/  LDG.E R20, desc[UR6][R18.64+0x18] ;  /* 0x0000180612147981 */ /* 0x000ea4000c1e1900 */
[----:B--2---:R-:W-:-:S07]  /*23d0*/  FADD R20, R20, R5 ;  /* 0x0000000514147221 */ /* 0x004fce0000000000 */
.L_x_178:
[----:B------:R-:W-:Y:S05]  /*23e0*/  BSYNC.RECONVERGENT B3 ;  /* 0x0000000000037941 */ /* 0x000fea0003800200 */
.L_x_177:
[----:B------:R-:W2:Y:S04]  /*23f0*/  LDG.E R22, desc[UR6][R18.64+0x2c] ;  /* 0x00002c0612167981 */ /* 0x000ea8000c1e1900 */
[----:B------:R-:W3:Y:S01]  /*2400*/  LDG.E R25, desc[UR6][R18.64+0x30] ;  /* 0x0000300612197981 */ /* 0x000ee2000c1e1900 */
[----:B------:R-:W-:-:S03]  /*2410*/  FSETP.GT.AND P0, PT, R20, R9, PT ;  /* 0x000000091400720b */ /* 0x000fc60003f04000 */
[----:B------:R-:W4:Y:S10]  /*2420*/  LDG.E R24, desc[UR6][R18.64+0x28] ;  /* 0x0000280612187981 */ /* 0x000f34000c1e1900 */
[----:B------:R-:W5:Y:S04]  /*2430*/  @P0 LDG.E R5, desc[UR6][R18.64] ;  /* 0x0000000612050981 */ /* 0x000f68000c1e1900 */
[----:B------:R-:W5:Y:S04]  /*2440*/  @P0 LDG.E R21, desc[UR6][R18.64+0x8] ;  /* 0x0000080612150981 */ /* 0x000f68000c1e1900 */
[----:B------:R-:W5:Y:S01]  /*2450*/  @P0 LDG.E R23, desc[UR6][R18.64+0x4] ;  /* 0x0000040612170981 */ /* 0x000f62000c1e1900 */
[----:B------:R-:W-:Y:S01]  /*2460*/  BSSY.RECONVERGENT B3, `(.L_x_187) ;  /* 0x000003d000037945 */ /* 0x000fe20003800200 */
[----:B------:R-:W-:Y:S01]  /*2470*/  @P0 MOV R9, R20 ;  /* 0x0000001400090202 */ /* 0x000fe20000000f00 */
[----:B------:R-:W-:-:S02]  /*2480*/  IMAD.MOV.U32 R20, RZ, RZ, -0x2f6afd07 ;  /* 0xd09502f9ff147424 */ /* 0x000fc400078e00ff */
        /* <DEDUP_REMOVED lines=23> */
.L_x_190:
[----:B------:R-:W-:Y:S01]  /*2600*/  FMUL.FTZ R5, R0, R21 ;  /* 0x0000001500057220 */ /* 0x000fe20000410000 */
[----:B------:R-:W-:-:S03]  /*2610*/  FMUL.FTZ R20, R21, 0.5 ;  /* 0x3f00000015147820 */ /* 0x000fc60000410000 */
[----:B------:R-:W-:-:S04]  /*2620*/  FFMA R0, -R5, R5, R0 ;  /* 0x0000000505007223 */ /* 0x000fc80000000100 */
[----:B------:R-:W-:-:S07]  /*2630*/  FFMA R5, R0, R20, R5 ;  /* 0x0000001400057223 */ /* 0x000fce0000000005 */
.L_x_191:
[----:B------:R-:W-:Y:S05]  /*2640*/  BSYNC.RECONVERGENT B0 ;  /* 0x0000000000007941 */ /* 0x000fea0003800200 */
.L_x_189:
        /* <DEDUP_REMOVED lines=9> */
.L_x_193:
[----:B------:R-:W-:Y:S05]  /*26e0*/  BRA `(.L_x_194) ;  /* 0x0000000000107947 */ /* 0x000fea0003800000 */
.L_x_192:
[----:B-1----:R-:W-:Y:S01]  /*26f0*/  FMUL.FTZ R24, R25, R0 ;  /* 0x0000000019187220 */ /* 0x002fe20000410000 */
[----:B------:R-:W-:-:S03]  /*2700*/  FMUL.FTZ R0, R0, 0.5 ;  /* 0x3f00000000007820 */ /* 0x000fc60000410000 */
[----:B------:R-:W-:-:S04]  /*2710*/  FFMA R25, -R24, R24, R25 ;  /* 0x0000001818197223 */ /* 0x000fc80000000119 */
[----:B------:R-:W-:-:S07]  /*2720*/  FFMA R24, R25, R0, R24 ;  /* 0x0000000019187223 */ /* 0x000fce0000000018 */
.L_x_194:
        /* <DEDUP_REMOVED lines=13> */
.L_x_196:
[----:B------:R-:W-:Y:S05]  /*2800*/  BSYNC.RECONVERGENT B4 ;  /* 0x0000000000047941 */ /* 0x000fea0003800200 */
.L_x_195:
[----:B------:R-:W2:Y:S02]  /*2810*/  LDG.E R20, desc[UR6][R18.64+0x34] ;  /* 0x0000340612147981 */ /* 0x000ea4000c1e1900 */
[----:B--2---:R-:W-:-:S07]  /*2820*/  FADD R20, R20, R5 ;  /* 0x0000000514147221 */ /* 0x004fce0000000000 */
.L_x_188:
[----:B------:R-:W-:Y:S05]  /*2830*/  BSYNC.RECONVERGENT B3 ;  /* 0x0000000000037941 */ /* 0x000fea0003800200 */
.L_x_187:
        /* <DEDUP_REMOVED lines=10> */
.L_x_198:
[----:B------:R-:W-:Y:S05]  /*28e0*/  BSYNC.RECONVERGENT B0 ;  /* 0x0000000000007941 */ /* 0x000fea0003800200 */
.L_x_197:
[----:B------:R-:W-:-:S04]  /*28f0*/  IADD3 R20, P0, PT, R18, 0x70, RZ ;  /* 0x0000007012147810 */ /* 0x000fc80007f1e0ff */
[----:B------:R-:W-:Y:S01]  /*2900*/  IADD3.X R19, PT, PT, RZ, R19, RZ, P0, !PT ;  /* 0x00000013ff137210 */ /* 0x000fe200007fe4ff */
[----:B------:R-:W-:Y:S08]  /*2910*/  @P3 BRA `(.L_x_199) ;  /* 0xffffffec008c3947 */ /* 0x000ff0000383ffff */
        /* <DEDUP_REMOVED lines=12> */
.L_x_156:
[----:B------:R-:W-:Y:S05]  /*29e0*/  BSYNC.RECONVERGENT B2 ;  /* 0x0000000000027941 */ /* 0x000fea0003800200 */
.L_x_155:
[----:B------:R-:W-:Y:S05]  /*29f0*/  @P2 BRA `(.L_x_200) ;  /* 0xffffffe800fc2947 */ /* 0x000fea000383ffff */
[----:B------:R-:W-:Y:S05]  /*2a00*/  EXIT ;  /* 0x000000000000794d */ /* 0x000fea0003800000 */
        .weak           $__internal_2_$__cuda_sm20_sqrt_rn_f32_slowpath
        .type           $__internal_2_$__cuda_sm20_sqrt_rn_f32_slowpath,@function
        .size           $__internal_2_$__cuda_sm20_sqrt_rn_f32_slowpath,($__internal_3_$__cuda_sm3x_div_rn_noftz_f32_slowpath - $__internal_2_$__cuda_sm20_sqrt_rn_f32_slowpath)
$__internal_2_$__cuda_sm20_sqrt_rn_f32_slowpath:
[----:B------:R-:W-:-:S13]  /*2a10*/  LOP3.LUT P0, RZ, R20, 0x7fffffff, RZ, 0xc0, !PT ;  /* 0x7fffffff14ff7812 */ /* 0x000fda000780c0ff */
[----:B------:R-:W-:Y:S01]  /*2a20*/  @!P0 IMAD.MOV.U32 R24, RZ, RZ, R20 ;  /* 0x000000ffff188224 */ /* 0x000fe200078e0014 */
        /* <DEDUP_REMOVED lines=14> */
[----:B------:R-:W-:-:S03]  /*2b10*/  @!P0 MOV R24, R20 ;  /* 0x0000001400188202 */ /* 0x000fc60000000f00 */
[----:B------:R-:W-:-:S04]  /*2b20*/  @P0 FFMA R21, R22, R21, R23 ;  /* 0x0000001516150223 */ /* 0x000fc80000000017 */
[----:B------:R-:W-:-:S07]  /*2b30*/  @P0 FMUL.FTZ R24, R21, 2.3283064365386962891e-10 ;  /* 0x2f80000015180820 */ /* 0x000fce0000410000 */
.L_x_201:
[----:B------:R-:W-:Y:S01]  /*2b40*/  HFMA2 R21, -RZ, RZ, 0, 0 ;  /* 0x00000000ff157431 */ /* 0x000fe200000001ff */
[----:B------:R-:W-:-:S04]  /*2b50*/  MOV R20, R0 ;  /* 0x0000000000147202 */ /* 0x000fc80000000f00 */
[----:B------:R-:W-:Y:S05]  /*2b60*/  RET.REL.NODEC R20 `(_ZN3cub18CUB_300001_SM_10006detail9transform16transform_kernelINS2_10policy_hubILb1EN4cuda3std3__45tupleIJN6thrust24THRUST_300001_SM_1000_NS6detail15normal_iteratorINSA_10device_ptrIiEEEEEEEE10policy1000Ei15CalculateBitmapNSC_INSD_INS8_IJhhhhEEEEEEEJPiEEEvT0_iT1_T2_DpNS2_10kernel_argIT3_EE) ;  /* 0xffffffd414247950 */ /* 0x000fea0003c3ffff */
        .weak           $__internal_3_$__cuda_sm3x_div_rn_noftz_f32_slowpath
        .type           $__internal_3_$__cuda_sm3x_div_rn_noftz_f32_slowpath,@function
        .size           $__internal_3_$__cuda_sm3x_div_rn_noftz_f32_slowpath,(.L_x_226 - $__internal_3_$__cuda_sm3x_div_rn_noftz_f32_slowpath)
$__internal_3_$__cuda_sm3x_div_rn_noftz_f32_slowpath:
[----:B------:R-:W-:Y:S01]  /*2b70*/  SHF.R.U32.HI R21, RZ, 0x17, R0 ;  /* 0x00000017ff157819 */ /* 0x000fe20000011600 */
[----:B------:R-:W-:Y:S01]  /*2b80*/  BSSY.RECONVERGENT B0, `(.L_x_202) ;  /* 0x0000063000007945 */ /* 0x000fe20003800200 */
[----:B------:R-:W-:Y:S02]  /*2b90*/  SHF.R.U32.HI R23, RZ, 0x17, R25 ;  /* 0x00000017ff177819 */ /* 0x000fe40000011619 */
[----:B------:R-:W-:Y:S02]  /*2ba0*/  LOP3.LUT R21, R21, 0xff, RZ, 0xc0, !PT ;  /* 0x000000ff15157812 */ /* 0x000fe400078ec0ff */
[----:B------:R-:W-:Y:S02]  /*2bb0*/  LOP3.LUT R23, R23, 0xff, RZ, 0xc0, !PT ;  /* 0x000000ff17177812 */ /* 0x000fe400078ec0ff */
[----:B------:R-:W-:Y:S02]  /*2bc0*/  IADD3 R22, PT, PT, R21, -0x1, RZ ;  /* 0xffffffff15167810 */ /* 0x000fe40007ffe0ff */
[----:B------:R-:W-:-:S02]  /*2bd0*/  IADD3 R24, PT, PT, R23, -0x1, RZ ;  /* 0xffffffff17187810 */ /* 0x000fc40007ffe0ff */
[----:B------:R-:W-:-:S04]  /*2be0*/  ISETP.GT.U32.AND P0, PT, R22, 0xfd, PT ;  /* 0x000000fd1600780c */ /* 0x000fc80003f04070 */
        /* <DEDUP_REMOVED lines=9> */
[C---:B------:R-:W-:Y:S02]  /*2c80*/  FSETP.NEU.FTZ.AND P4, PT, |R25|.reuse, +INF , PT ;  /* 0x7f8000001900780b */ /* 0x040fe40003f9d200 */
        /* <DEDUP_REMOVED lines=16> */
.L_x_203:
[----:B------:R-:W-:Y:S01]  /*2d90*/  LEA R22, R21, 0xc0800000, 0x17 ;  /* 0xc080000015167811 */ /* 0x000fe200078eb8ff */
[----:B------:R-:W-:Y:S01]  /*2da0*/  BSSY.RECONVERGENT B1, `(.L_x_208) ;  /* 0x0000036000017945 */ /* 0x000fe20003800200 */
[----:B------:R-:W-:-:S03]  /*2db0*/  IADD3 R23, PT, PT, R23, -0x7f, RZ ;  /* 0xffffff8117177810 */ /* 0x000fc60007ffe0ff */
[----:B------:R-:W-:Y:S02]  /*2dc0*/  IMAD.IADD R22, R0, 0x1, -R22 ;  /* 0x0000000100167824 */ /* 0x000fe400078e0a16 */
[----:B------:R-:W-:Y:S02]  /*2dd0*/  IMAD R25, R23, -0x800000, R25 ;  /* 0xff80000017197824 */ /* 0x000fe400078e0219 */
[----:B------:R0:W1:Y:S02]  /*2de0*/  MUFU.RCP R0, R22 ;  /* 0x0000001600007308 */ /* 0x0000640000001000 */
[----:B0-----:R-:W-:-:S04]  /*2df0*/  FADD.FTZ R22, -R22, -RZ ;  /* 0x800000ff16167221 */ /* 0x001fc80000010100 */
[----:B-1----:R-:W-:-:S04]  /*2e00*/  FFMA R24, R0, R22, 1 ;  /* 0x3f80000000187423 */ /* 0x002fc80000000016 */
[----:B------:R-:W-:Y:S01]  /*2e10*/  FFMA R0, R0, R24, R0 ;  /* 0x0000001800007223 */ /* 0x000fe20000000000 */
        /* <DEDUP_REMOVED lines=23> */
[C---:B------:R-:W-:Y:S02]  /*2f90*/  IADD3 R22, PT, PT, R25.reuse, 0x20, RZ ;  /* 0x0000002019167810 */ /* 0x040fe40007ffe0ff */
        /* <DEDUP_REMOVED lines=18> */
.L_x_210:
[----:B------:R-:W-:-:S04]  /*30c0*/  LOP3.LUT R21, R21, 0x80000000, RZ, 0xc0, !PT ;  /* 0x8000000015157812 */ /* 0x000fc800078ec0ff */
[----:B------:R-:W-:Y:S01]  /*30d0*/  LOP3.LUT R21, R21, 0x7f800000, RZ, 0xfc, !PT ;  /* 0x7f80000015157812 */ /* 0x000fe200078efcff */
[----:B------:R-:W-:Y:S06]  /*30e0*/  BRA `(.L_x_211) ;  /* 0x0000000000047947 */ /* 0x000fec0003800000 */
.L_x_209:
[----:B------:R-:W-:-:S07]  /*30f0*/  LEA R21, R26, R21, 0x17 ;  /* 0x000000151a157211 */ /* 0x000fce00078eb8ff */
.L_x_211:
[----:B------:R-:W-:Y:S05]  /*3100*/  BSYNC.RECONVERGENT B1 ;  /* 0x0000000000017941 */ /* 0x000fea0003800200 */
.L_x_208:
[----:B------:R-:W-:Y:S01]  /*3110*/  MOV R0, R21 ;  /* 0x0000001500007202 */ /* 0x000fe20000000f00 */
[----:B------:R-:W-:Y:S06]  /*3120*/  BRA `(.L_x_212) ;  /* 0x0000000000207947 */ /* 0x000fec0003800000 */
.L_x_207:
[----:B------:R-:W-:-:S04]  /*3130*/  LOP3.LUT R0, R0, 0x80000000, R25, 0x48, !PT ;  /* 0x8000000000007812 */ /* 0x000fc800078e4819 */
[----:B------:R-:W-:Y:S01]  /*3140*/  LOP3.LUT R0, R0, 0x7f800000, RZ, 0xfc, !PT ;  /* 0x7f80000000007812 */ /* 0x000fe200078efcff */
[----:B------:R-:W-:Y:S06]  /*3150*/  BRA `(.L_x_212) ;  /* 0x0000000000147947 */ /* 0x000fec0003800000 */
.L_x_206:
[----:B------:R-:W-:Y:S01]  /*3160*/  LOP3.LUT R0, R0, 0x80000000, R25, 0x48, !PT ;  /* 0x8000000000007812 */ /* 0x000fe200078e4819 */
[----:B------:R-:W-:Y:S06]  /*3170*/  BRA `(.L_x_212) ;  /* 0x00000000000c7947 */ /* 0x000fec0003800000 */
.L_x_205:
[----:B------:R-:W0:Y:S01]  /*3180*/  MUFU.RSQ R0, -QNAN ;  /* 0xffc0000000007908 */ /* 0x000e220000001400 */
[----:B------:R-:W-:Y:S05]  /*3190*/  BRA `(.L_x_212) ;  /* 0x0000000000047947 */ /* 0x000fea0003800000 */
.L_x_204:
[----:B------:R-:W-:-:S07]  /*31a0*/  FADD.FTZ R0, R25, R0 ;  /* 0x0000000019007221 */ /* 0x000fce0000010000 */
.L_x_212:
[----:B------:R-:W-:Y:S05]  /*31b0*/  BSYNC.RECONVERGENT B0 ;  /* 0x0000000000007941 */ /* 0x000fea0003800200 */
.L_x_202:
[----:B------:R-:W-:-:S04]  /*31c0*/  HFMA2 R21, -RZ, RZ, 0, 0 ;  /* 0x00000000ff157431 */ /* 0x000fc800000001ff */
[----:B0-----:R-:W-:Y:S05]  /*31d0*/  RET.REL.NODEC R20 `(_ZN3cub18CUB_300001_SM_10006detail9transform16transform_kernelINS2_10policy_hubILb1EN4cuda3std3__45tupleIJN6thrust24THRUST_300001_SM_1000_NS6detail15normal_iteratorINSA_10device_ptrIiEEEEEEEE10policy1000Ei15CalculateBitmapNSC_INSD_INS8_IJhhhhEEEEEEEJPiEEEvT0_iT1_T2_DpNS2_10kernel_argIT3_EE) ;  /* 0xffffffcc14887950 */ /* 0x001fea0003c3ffff */
.L_x_213:
        /* <DEDUP_REMOVED lines=10> */
.L_x_226:


//--------------------- .text._ZN3cub18CUB_300001_SM_10006detail8for_each13static_kernelINS2_12policy_hub_t12policy_500_tElN6thrust24THRUST_300001_SM_1000_NS8cuda_cub10__tabulate7functorINS7_6detail15normal_iteratorINS7_10device_ptrIiEEEENS7_6system6detail7generic6detail22compute_sequence_valueIivEElEEEEvT0_T1_ --------------------------
	.section	.text._ZN3cub18CUB_300001_SM_10006detail8for_each13static_kernelINS2_12policy_hub_t12policy_500_tElN6thrust24THRUST_300001_SM_1000_NS8cuda_cub10__tabulate7functorINS7_6detail15normal_iteratorINS7_10device_ptrIiEEEENS7_6system6detail7generic6detail22compute_sequence_valueIivEElEEEEvT0_T1_,"ax",@progbits
	.align	128
        .global         _ZN3cub18CUB_300001_SM_10006detail8for_each13static_kernelINS2_12policy_hub_t12policy_500_tElN6thrust24THRUST_300001_SM_1000_NS8cuda_cub10__tabulate7functorINS7_6detail15normal_iteratorINS7_10device_ptrIiEEEENS7_6system6detail7generic6detail22compute_sequence_valueIivEElEEEEvT0_T1_
        .type           _ZN3cub18CUB_300001_SM_10006detail8for_each13static_kernelINS2_12policy_hub_t12policy_500_tElN6thrust24THRUST_300001_SM_1000_NS8cuda_cub10__tabulate7functorINS7_6detail15normal_iteratorINS7_10device_ptrIiEEEENS7_6system6detail7generic6detail22compute_sequence_valueIivEElEEEEvT0_T1_,@function
        .size           _ZN3cub18CUB_300001_SM_10006detail8for_each13static_kernelINS2_12policy_hub_t12policy_500_tElN6thrust24THRUST_300001_SM_1000_NS8cuda_cub10__tabulate7functorINS7_6detail15normal_iteratorINS7_10device_ptrIiEEEENS7_6system6detail7generic6detail22compute_sequence_valueIivEElEEEEvT0_T1_,(.L_x_229 - _ZN3cub18CUB_300001_SM_10006detail8for_each13static_kernelINS2_12policy_hub_t12policy_500_tElN6thrust24THRUST_300001_SM_1000_NS8cuda_cub10__tabulate7functorINS7_6detail15normal_iteratorINS7_10device_ptrIiEEEENS7_6system6detail7generic6detail22compute_sequence_valueIivEElEEEEvT0_T1_)
        .other          _ZN3cub18CUB_300001_SM_10006detail8for_each13static_kernelINS2_12policy_hub_t12policy_500_tElN6thrust24THRUST_300001_SM_1000_NS8cuda_cub10__tabulate7functorINS7_6detail15normal_iteratorINS7_10device_ptrIiEEEENS7_6system6detail7generic6detail22compute_sequence_valueIivEElEEEEvT0_T1_,@"STO_CUDA_ENTRY STV_DEFAULT"
_ZN3cub18CUB_300001_SM_10006detail8for_each13static_kernelINS2_12policy_hub_t12policy_500_tElN6thrust24THRUST_300001_SM_1000_NS8cuda_cub10__tabulate7functorINS7_6detail15normal_iteratorINS7_10device_ptrIiEEEENS7_6system6detail7generic6detail22compute_sequence_valueIivEElEEEEvT0_T1_:
.text._ZN3cub18CUB_300001_SM_10006detail8for_each13static_kernelINS2_12policy_hub_t12policy_500_tElN6thrust24THRUST_300001_SM_1000_NS8cuda_cub10__tabulate7functorINS7_6detail15normal_iteratorINS7_10device_ptrIiEEEENS7_6system6detail7generic6detail22compute_sequence_valueIivEElEEEEvT0_T1_:
[----:B------:R-:W-:Y:S08]  /*0000*/  LDC R1, c[0x0][0x37c] ;  /* 0x0000df00ff017b82 */ /* 0x000ff00000000800 */
[----:B------:R-:W0:Y:S01]  /*0010*/  S2UR UR4, SR_CTAID.X ;  /* 0x00000000000479c3 */ /* 0x000e220000002500 */
[----:B------:R-:W1:Y:S01]  /*0020*/  LDCU.64 UR6, c[0x0][0x380] ;  /* 0x00007000ff0677ac */ /* 0x000e620008000a00 */
[----:B------:R-:W2:Y:S01]  /*0030*/  LDCU.64 UR8, c[0x0][0x358] ;  /* 0x00006b00ff0877ac */ /* 0x000ea20008000a00 */
[----:B0-----:R-:W-:-:S04]  /*0040*/  UIMAD.WIDE.U32 UR4, UR4, 0x200, URZ ;  /* 0x00000200040478a5 */ /* 0x001fc8000f8e00ff */
[----:B-1----:R-:W-:-:S04]  /*0050*/  UIADD3 UR6, UP0, UPT, -UR4, UR6, URZ ;  /* 0x0000000604067290 */ /* 0x002fc8000ff1e1ff */
[----:B------:R-:W-:Y:S02]  /*0060*/  UIADD3.X UR7, UPT, UPT, ~UR5, UR7, URZ, UP0, !UPT ;  /* 0x0000000705077290 */ /* 0x000fe400087fe5ff */
[----:B------:R-:W-:-:S04]  /*0070*/  UISETP.GE.U32.AND UP0, UPT, UR6, 0x200, UPT ;  /* 0x000002000600788c */ /* 0x000fc8000bf06070 */
[----:B------:R-:W-:-:S09]  /*0080*/  UISETP.GE.AND.EX UP0, UPT, UR7, URZ, UPT, UP0 ;  /* 0x000000ff0700728c */ /* 0x000fd2000bf06300 */
[----:B--2---:R-:W-:Y:S05]  /*0090*/  BRA.U !UP0, `(.L_x_214) ;  /* 0x0000000108347547 */ /* 0x004fea000b800000 */
[----:B------:R-:W0:Y:S01]  /*00a0*/  S2R R0, SR_TID.X ;  /* 0x0000000000007919 */ /* 0x000e220000002100 */
[----:B------:R-:W1:Y:S01]  /*00b0*/  LDC.64 R6, c[0x0][0x390] ;  /* 0x0000e400ff067b82 */ /* 0x000e620000000a00 */
[----:B------:R-:W2:Y:S01]  /*00c0*/  LDCU.64 UR10, c[0x0][0x388] ;  /* 0x00007100ff0a77ac */ /* 0x000ea20008000a00 */
[----:B0-----:R-:W-:-:S05]  /*00d0*/  IADD3 R5, P0, PT, R0, UR4, RZ ;  /* 0x0000000400057c10 */ /* 0x001fca000ff1e0ff */
[----:B------:R-:W-:Y:S01]  /*00e0*/  IMAD.X R4, RZ, RZ, UR5, P0 ;  /* 0x00000005ff047e24 */ /* 0x000fe200080e06ff */
[C---:B--2---:R-:W-:Y:S01]  /*00f0*/  LEA R2, P0, R5.reuse, UR10, 0x2 ;  /* 0x0000000a05027c11 */ /* 0x044fe2000f8010ff */
[----:B------:R-:W-:-:S03]  /*0100*/  VIADD R0, R5, 0x100 ;  /* 0x0000010005007836 */ /* 0x000fc60000000000 */
[C---:B------:R-:W-:Y:S01]  /*0110*/  LEA.HI.X R3, R5.reuse, UR11, R4, 0x2, P0 ;  /* 0x0000000b05037c11 */ /* 0x040fe200080f1404 */
[-CC-:B-1----:R-:W-:Y:S02]  /*0120*/  IMAD R5, R5, R7.reuse, R6.reuse ;  /* 0x0000000705057224 */ /* 0x182fe400078e0206 */
[----:B------:R-:W-:-:S03]  /*0130*/  IMAD R7, R0, R7, R6 ;  /* 0x0000000700077224 */ /* 0x000fc600078e0206 */
[----:B------:R-:W-:Y:S04]  /*0140*/  STG.E desc[UR8][R2.64], R5 ;  /* 0x0000000502007986 */ /* 0x000fe8000c101908 */
[----:B------:R-:W-:Y:S01]  /*0150*/  STG.E desc[UR8][R2.64+0x400], R7 ;  /* 0x0004000702007986 */ /* 0x000fe2000c101908 */
[----:B------:R-:W-:Y:S05]  /*0160*/  EXIT ;  /* 0x000000000000794d */ /* 0x000fea0003800000 */
.L_x_214:
[----:B------:R-:W0:Y:S01]  /*0170*/  S2R R2, SR_TID.X ;  /* 0x0000000000027919 */ /* 0x000e220000002100 */
[----:B------:R-:W-:Y:S01]  /*0180*/  USHF.R.S32.HI UR7, URZ, 0x1f, UR6 ;  /* 0x0000001fff077899 */ /* 0x000fe20008011406 */
[----:B------:R-:W-:Y:S05]  /*0190*/  BSSY.RECONVERGENT B0, `(.L_x_215) ;  /* 0x0000011000007945 */ /* 0x000fea0003800200 */
[----:B------:R-:W-:Y:S02]  /*01a0*/  IMAD.U32 R3, RZ, RZ, UR7 ;  /* 0x00000007ff037e24 */ /* 0x000fe4000f8e00ff */
[----:B------:R-:W-:Y:S01]  /*01b0*/  IMAD.U32 R4, RZ, RZ, UR7 ;  /* 0x00000007ff047e24 */ /* 0x000fe2000f8e00ff */
[C---:B0-----:R-:W-:Y:S01]  /*01c0*/  ISETP.LT.U32.AND P0, PT, R2.reuse, UR6, PT ;  /* 0x0000000602007c0c */ /* 0x041fe2000bf01070 */
[----:B------:R-:W-:-:S03]  /*01d0*/  VIADD R0, R2, 0x100 ;  /* 0x0000010002007836 */ /* 0x000fc60000000000 */
[----:B------:R-:W-:Y:S02]  /*01e0*/  ISETP.GT.AND.EX P0, PT, R3, RZ, PT, P0 ;  /* 0x000000ff0300720c */ /* 0x000fe40003f04300 */
[----:B------:R-:W-:-:S04]  /*01f0*/  ISETP.LT.U32.AND P1, PT, R0, UR6, PT ;  /* 0x0000000600007c0c */ /* 0x000fc8000bf21070 */
[----:B------:R-:W-:-:S07]  /*0200*/  ISETP.GT.AND.EX P1, PT, R4, RZ, PT, P1 ;  /* 0x000000ff0400720c */ /* 0x000fce0003f24310 */
[----:B------:R-:W-:Y:S06]  /*0210*/  @!P0 BRA `(.L_x_216) ;  /* 0x0000000000208947 */ /* 0x000fec0003800000 */
[----:B------:R-:W0:Y:S01]  /*0220*/  LDC.64 R6, c[0x0][0x390] ;  /* 0x0000e400ff067b82 */ /* 0x000e220000000a00 */
[----:B------:R-:W1:Y:S01]  /*0230*/  LDCU.64 UR10, c[0x0][0x388] ;  /* 0x00007100ff0a77ac */ /* 0x000e620008000a00 */
[----:B------:R-:W-:-:S05]  /*0240*/  IADD3 R4, P0, PT, R2, UR4, RZ ;  /* 0x0000000402047c10 */ /* 0x000fca000ff1e0ff */
[----:B------:R-:W-:Y:S01]  /*0250*/  IMAD.X R3, RZ, RZ, UR5, P0 ;  /* 0x00000005ff037e24 */ /* 0x000fe200080e06ff */
[----:B-1----:R-:W-:-:S04]  /*0260*/  LEA R2, P0, R4, UR10, 0x2 ;  /* 0x0000000a04027c11 */ /* 0x002fc8000f8010ff */
[C---:B------:R-:W-:Y:S01]  /*0270*/  LEA.HI.X R3, R4.reuse, UR11, R3, 0x2, P0 ;  /* 0x0000000b04037c11 */ /* 0x040fe200080f1403 */
[----:B0-----:R-:W-:-:S05]  /*0280*/  IMAD R7, R4, R7, R6 ;  /* 0x0000000704077224 */ /* 0x001fca00078e0206 */
[----:B------:R0:W-:Y:S03]  /*0290*/  STG.E desc[UR8][R2.64], R7 ;  /* 0x0000000702007986 */ /* 0x0001e6000c101908 */
.L_x_216:
[----:B------:R-:W-:Y:S05]  /*02a0*/  BSYNC.RECONVERGENT B0 ;  /* 0x0000000000007941 */ /* 0x000fea0003800200 */
.L_x_215:
[----:B------:R-:W-:Y:S05]  /*02b0*/  @!P1 EXIT ;  /* 0x000000000000994d */ /* 0x000fea0003800000 */
[----:B------:R-:W1:Y:S01]  /*02c0*/  LDC.64 R4, c[0x0][0x390] ;  /* 0x0000e400ff047b82 */ /* 0x000e620000000a00 */
[----:B------:R-:W2:Y:S01]  /*02d0*/  LDCU.64 UR6, c[0x0][0x388] ;  /* 0x00007100ff0677ac */ /* 0x000ea20008000a00 */
[----:B------:R-:W-:-:S05]  /*02e0*/  IADD3 R0, P0, PT, R0, UR4, RZ ;  /* 0x0000000400007c10 */ /* 0x000fca000ff1e0ff */
[----:B0-----:R-:W-:Y:S01]  /*02f0*/  IMAD.X R3, RZ, RZ, UR5, P0 ;  /* 0x00000005ff037e24 */ /* 0x001fe200080e06ff */
[----:B--2---:R-:W-:-:S04]  /*0300*/  LEA R2, P0, R0, UR6, 0x2 ;  /* 0x0000000600027c11 */ /* 0x004fc8000f8010ff */
[C---:B------:R-:W-:Y:S01]  /*0310*/  LEA.HI.X R3, R0.reuse, UR7, R3, 0x2, P0 ;  /* 0x0000000700037c11 */ /* 0x040fe200080f1403 */
[----:B-1----:R-:W-:-:S05]  /*0320*/  IMAD R5, R0, R5, R4 ;  /* 0x0000000500057224 */ /* 0x002fca00078e0204 */
[----:B------:R-:W-:Y:S01]  /*0330*/  STG.E desc[UR8][R2.64], R5 ;  /* 0x0000000502007986 */ /* 0x000fe2000c101908 */
[----:B------:R-:W-:Y:S05]  /*0340*/  EXIT ;  /* 0x000000000000794d */ /* 0x000fea0003800000 */
.L_x_217:
        /* <DEDUP_REMOVED lines=11> */
.L_x_229:


//--------------------- .text._ZN3cub18CUB_300001_SM_10006detail8for_each13static_kernelINS2_12policy_hub_t12policy_500_tEmN6thrust24THRUST_300001_SM_1000_NS8cuda_cub20__uninitialized_fill7functorINS7_10device_ptrIiEEiEEEEvT0_T1_ --------------------------
	.section	.text._ZN3cub18CUB_300001_SM_10006detail8for_each13static_kernelINS2_12policy_hub_t12policy_500_tEmN6thrust24THRUST_300001_SM_1000_NS8cuda_cub20__uninitialized_fill7functorINS7_10device_ptrIiEEiEEEEvT0_T1_,"ax",@progbits
	.align	128
        .global         _ZN3cub18CUB_300001_SM_10006detail8for_each13static_kernelINS2_12policy_hub_t12policy_500_tEmN6thrust24THRUST_300001_SM_1000_NS8cuda_cub20__uninitialized_fill7functorINS7_10device_ptrIiEEiEEEEvT0_T1_
        .type           _ZN3cub18CUB_300001_SM_10006detail8for_each13static_kernelINS2_12policy_hub_t12policy_500_tEmN6thrust24THRUST_300001_SM_1000_NS8cuda_cub20__uninitialized_fill7functorINS7_10device_ptrIiEEiEEEEvT0_T1_,@function
        .size           _ZN3cub18CUB_300001_SM_10006detail8for_each13static_kernelINS2_12policy_hub_t12policy_500_tEmN6thrust24THRUST_300001_SM_1000_NS8cuda_cub20__uninitialized_fill7functorINS7_10device_ptrIiEEiEEEEvT0_T1_,(.L_x_230 - _ZN3cub18CUB_300001_SM_10006detail8for_each13static_kernelINS2_12policy_hub_t12policy_500_tEmN6thrust24THRUST_300001_SM_1000_NS8cuda_cub20__uninitialized_fill7functorINS7_10device_ptrIiEEiEEEEvT0_T1_)
        .other          _ZN3cub18CUB_300001_SM_10006detail8for_each13static_kernelINS2_12policy_hub_t12policy_500_tEmN6thrust24THRUST_300001_SM_1000_NS8cuda_cub20__uninitialized_fill7functorINS7_10device_ptrIiEEiEEEEvT0_T1_,@"STO_CUDA_ENTRY STV_DEFAULT"
_ZN3cub18CUB_300001_SM_10006detail8for_each13static_kernelINS2_12policy_hub_t12policy_500_tEmN6thrust24THRUST_300001_SM_1000_NS8cuda_cub20__uninitialized_fill7functorINS7_10device_ptrIiEEiEEEEvT0_T1_:
.text._ZN3cub18CUB_300001_SM_10006detail8for_each13static_kernelINS2_12policy_hub_t12policy_500_tEmN6thrust24THRUST_300001_SM_1000_NS8cuda_cub20__uninitialized_fill7functorINS7_10device_ptrIiEEiEEEEvT0_T1_:
        /* <DEDUP_REMOVED lines=8> */
[----:B------:R-:W-:-:S09]  /*0080*/  UISETP.GE.U32.AND.EX UP0, UPT, UR7, URZ, UPT, UP0 ;  /* 0x000000ff0700728c */ /* 0x000fd2000bf06100 */
[----:B--2---:R-:W-:Y:S05]  /*0090*/  BRA.U !UP0, `(.L_x_218) ;  /* 0x0000000108287547 */ /* 0x004fea000b800000 */
[----:B------:R-:W0:Y:S01]  /*00a0*/  S2R R0, SR_TID.X ;  /* 0x0000000000007919 */ /* 0x000e220000002100 */
[----:B------:R-:W1:Y:S01]  /*00b0*/  LDCU.64 UR6, c[0x0][0x388] ;  /* 0x00007100ff0677ac */ /* 0x000e620008000a00 */
[----:B------:R-:W2:Y:S01]  /*00c0*/  LDC R5, c[0x0][0x390] ;  /* 0x0000e400ff057b82 */ /* 0x000ea20000000800 */
[----:B0-----:R-:W-:-:S05]  /*00d0*/  IADD3 R0, P0, PT, R0, UR4, RZ ;  /* 0x0000000400007c10 */ /* 0x001fca000ff1e0ff */
[----:B------:R-:W-:Y:S01]  /*00e0*/  IMAD.X R3, RZ, RZ, UR5, P0 ;  /* 0x00000005ff037e24 */ /* 0x000fe200080e06ff */
[----:B-1----:R-:W-:-:S04]  /*00f0*/  LEA R2, P0, R0, UR6, 0x2 ;  /* 0x0000000600027c11 */ /* 0x002fc8000f8010ff */
[----:B------:R-:W-:-:S05]  /*0100*/  LEA.HI.X R3, R0, UR7, R3, 0x2, P0 ;  /* 0x0000000700037c11 */ /* 0x000fca00080f1403 */
[----:B--2---:R-:W-:Y:S04]  /*0110*/  STG.E desc[UR8][R2.64], R5 ;  /* 0x0000000502007986 */ /* 0x004fe8000c101908 */
[----:B------:R-:W-:Y:S01]  /*0120*/  STG.E desc[UR8][R2.64+0x400], R5 ;  /* 0x0004000502007986 */ /* 0x000fe2000c101908 */
[----:B------:R-:W-:Y:S05]  /*0130*/  EXIT ;  /* 0x000000000000794d */ /* 0x000fea0003800000 */
.L_x_218:
[----:B------:R-:W0:Y:S01]  /*0140*/  S2R R0, SR_TID.X ;  /* 0x0000000000007919 */ /* 0x000e220000002100 */
[----:B------:R-:W-:Y:S01]  /*0150*/  IMAD.U32 R2, RZ, RZ, UR7 ;  /* 0x00000007ff027e24 */ /* 0x000fe2000f8e00ff */
[----:B------:R-:W1:Y:S01]  /*0160*/  LDCU.64 UR10, c[0x0][0x388] ;  /* 0x00007100ff0a77ac */ /* 0x000e620008000a00 */
[----:B------:R-:W-:Y:S01]  /*0170*/  IMAD.U32 R4, RZ, RZ, UR7 ;  /* 0x00000007ff047e24 */ /* 0x000fe2000f8e00ff */
[----:B0-----:R-:W-:-:S04]  /*0180*/  ISETP.LT.U32.AND P0, PT, R0, UR6, PT ;  /* 0x0000000600007c0c */ /* 0x001fc8000bf01070 */
[----:B------:R-:W-:Y:S01]  /*0190*/  ISETP.GT.U32.AND.EX P0, PT, R2, RZ, PT, P0 ;  /* 0x000000ff0200720c */ /* 0x000fe20003f04100 */
[C---:B------:R-:W-:Y:S01]  /*01a0*/  VIADD R2, R0.reuse, 0x100 ;  /* 0x0000010000027836 */ /* 0x040fe20000000000 */
[----:B------:R-:W-:-:S04]  /*01b0*/  IADD3 R0, P2, PT, R0, UR4, RZ ;  /* 0x0000000400007c10 */ /* 0x000fc8000ff5e0ff */
[----:B------:R-:W-:Y:S01]  /*01c0*/  ISETP.LT.U32.AND P1, PT, R2, UR6, PT ;  /* 0x0000000602007c0c */ /* 0x000fe2000bf21070 */
[----:B------:R-:W-:Y:S01]  /*01d0*/  IMAD.X R3, RZ, RZ, UR5, P2 ;  /* 0x00000005ff037e24 */ /* 0x000fe200090e06ff */
[----:B-1----:R-:W-:Y:S02]  /*01e0*/  LEA R2, P2, R0, UR10, 0x2 ;  /* 0x0000000a00027c11 */ /* 0x002fe4000f8410ff */
[----:B------:R-:W-:Y:S02]  /*01f0*/  ISETP.GT.U32.AND.EX P1, PT, R4, RZ, PT, P1 ;  /* 0x000000ff0400720c */ /* 0x000fe40003f24110 */
[----:B------:R-:W-:Y:S01]  /*0200*/  LEA.HI.X R3, R0, UR11, R3, 0x2, P2 ;  /* 0x0000000b00037c11 */ /* 0x000fe200090f1403 */
[----:B------:R-:W0:Y:S04]  /*0210*/  @P0 LDC R5, c[0x0][0x390] ;  /* 0x0000e400ff050b82 */ /* 0x000e280000000800 */
[----:B0-----:R0:W-:Y:S06]  /*0220*/  @P0 STG.E desc[UR8][R2.64], R5 ;  /* 0x0000000502000986 */ /* 0x0011ec000c101908 */
[----:B------:R-:W-:Y:S05]  /*0230*/  @!P1 EXIT ;  /* 0x000000000000994d */ /* 0x000fea0003800000 */
[----:B0-----:R-:W0:Y:S02]  /*0240*/  LDC R5, c[0x0][0x390] ;  /* 0x0000e400ff057b82 */ /* 0x001e240000000800 */
[----:B0-----:R-:W-:Y:S01]  /*0250*/  STG.E desc[UR8][R2.64+0x400], R5 ;  /* 0x0004000502007986 */ /* 0x001fe2000c101908 */
[----:B------:R-:W-:Y:S05]  /*0260*/  EXIT ;  /* 0x000000000000794d */ /* 0x000fea0003800000 */
.L_x_219:
        /* <DEDUP_REMOVED lines=9> */
.L_x_230:


//--------------------- .text._ZN3cub18CUB_300001_SM_10006detail8for_each13static_kernelINS2_12policy_hub_t12policy_500_tEmNS2_12op_wrapper_tImN6thrust24THRUST_300001_SM_1000_NS6detail23allocator_traits_detail24construct1_via_allocatorINS8_16device_allocatorIN4cuda3std3__45tupleIJhhhhEEEEEEENS8_10device_ptrISH_EEEEEEvT0_T1_ --------------------------
	.section	.text._ZN3cub18CUB_300001_SM_10006detail8for_each13static_kernelINS2_12policy_hub_t12policy_500_tEmNS2_12op_wrapper_tImN6thrust24THRUST_300001_SM_1000_NS6detail23allocator_traits_detail24construct1_via_allocatorINS8_16device_allocatorIN4cuda3std3__45tupleIJhhhhEEEEEEENS8_10device_ptrISH_EEEEEEvT0_T1_,"ax",@progbits
	.align	128
        .global         _ZN3cub18CUB_300001_SM_10006detail8for_each13static_kernelINS2_12policy_hub_t12policy_500_tEmNS2_12op_wrapper_tImN6thrust24THRUST_300001_SM_1000_NS6detail23allocator_traits_detail24construct1_via_allocatorINS8_16device_allocatorIN4cuda3std3__45tupleIJhhhhEEEEEEENS8_10device_ptrISH_EEEEEEvT0_T1_
        .type           _ZN3cub18CUB_300001_SM_10006detail8for_each13static_kernelINS2_12policy_hub_t12policy_500_tEmNS2_12op_wrapper_tImN6thrust24THRUST_300001_SM_1000_NS6detail23allocator_traits_detail24construct1_via_allocatorINS8_16device_allocatorIN4cuda3std3__45tupleIJhhhhEEEEEEENS8_10device_ptrISH_EEEEEEvT0_T1_,@function
        .size           _ZN3cub18CUB_300001_SM_10006detail8for_each13static_kernelINS2_12policy_hub_t12policy_500_tEmNS2_12op_wrapper_tImN6thrust24THRUST_300001_SM_1000_NS6detail23allocator_traits_detail24construct1_via_allocatorINS8_16device_allocatorIN4cuda3std3__45tupleIJhhhhEEEEEEENS8_10device_ptrISH_EEEEEEvT0_T1_,(.L_x_231 - _ZN3cub18CUB_300001_SM_10006detail8for_each13static_kernelINS2_12policy_hub_t12policy_500_tEmNS2_12op_wrapper_tImN6thrust24THRUST_300001_SM_1000_NS6detail23allocator_traits_detail24construct1_via_allocatorINS8_16device_allocatorIN4cuda3std3__45tupleIJhhhhEEEEEEENS8_10device_ptrISH_EEEEEEvT0_T1_)
        .other          _ZN3cub18CUB_300001_SM_10006detail8for_each13static_kernelINS2_12policy_hub_t12policy_500_tEmNS2_12op_wrapper_tImN6thrust24THRUST_300001_SM_1000_NS6detail23allocator_traits_detail24construct1_via_allocatorINS8_16device_allocatorIN4cuda3std3__45tupleIJhhhhEEEEEEENS8_10device_ptrISH_EEEEEEvT0_T1_,@"STO_CUDA_ENTRY STV_DEFAULT"
_ZN3cub18CUB_300001_SM_10006detail8for_each13static_kernelINS2_12policy_hub_t12policy_500_tEmNS2_12op_wrapper_tImN6thrust24THRUST_300001_SM_1000_NS6detail23allocator_traits_detail24construct1_via_allocatorINS8_16device_allocatorIN4cuda3std3__45tupleIJhhhhEEEEEEENS8_10device_ptrISH_EEEEEEvT0_T1_:
.text._ZN3cub18CUB_300001_SM_10006detail8for_each13static_kernelINS2_12policy_hub_t12policy_500_tEmNS2_12op_wrapper_tImN6thrust24THRUST_300001_SM_1000_NS6detail23allocator_traits_detail24construct1_via_allocatorINS8_16device_allocatorIN4cuda3std3__45tupleIJhhhhEEEEEEENS8_10device_ptrISH_EEEEEEvT0_T1_:
        /* <DEDUP_REMOVED lines=12> */
[----:B0-----:R-:W-:-:S05]  /*00c0*/  IADD3 R0, P0, PT, R0, UR4, RZ ;  /* 0x0000000400007c10 */ /* 0x001fca000ff1e0ff */
[----:B------:R-:W-:Y:S01]  /*00d0*/  IMAD.X R3, RZ, RZ, UR5, P0 ;  /* 0x00000005ff037e24 */ /* 0x000fe200080e06ff */
[----:B-1----:R-:W-:-:S04]  /*00e0*/  LEA R2, P0, R0, UR6, 0x2 ;  /* 0x0000000600027c11 */ /* 0x002fc8000f8010ff */
[----:B------:R-:W-:-:S05]  /*00f0*/  LEA.HI.X R3, R0, UR7, R3, 0x2, P0 ;  /* 0x0000000700037c11 */ /* 0x000fca00080f1403 */
[----:B------:R-:W-:Y:S04]  /*0100*/  STG.E.U8 desc[UR8][R2.64], RZ ;  /* 0x000000ff02007986 */ /* 0x000fe8000c101108 */
[----:B------:R-:W-:Y:S04]  /*0110*/  STG.E.U8 desc[UR8][R2.64+0x1], RZ ;  /* 0x000001ff02007986 */ /* 0x000fe8000c101108 */
[----:B------:R-:W-:Y:S04]  /*0120*/  STG.E.U8 desc[UR8][R2.64+0x2], RZ ;  /* 0x000002ff02007986 */ /* 0x000fe8000c101108 */
[----:B------:R-:W-:Y:S04]  /*0130*/  STG.E.U8 desc[UR8][R2.64+0x3], RZ ;  /* 0x000003ff02007986 */ /* 0x000fe8000c101108 */
[----:B------:R-:W-:Y:S04]  /*0140*/  STG.E.U8 desc[UR8][R2.64+0x400], RZ ;  /* 0x000400ff02007986 */ /* 0x000fe8000c101108 */
[----:B------:R-:W-:Y:S04]  /*0150*/  STG.E.U8 desc[UR8][R2.64+0x401], RZ ;  /* 0x000401ff02007986 */ /* 0x000fe8000c101108 */
[----:B------:R-:W-:Y:S04]  /*0160*/  STG.E.U8 desc[UR8][R2.64+0x402], RZ ;  /* 0x000402ff02007986 */ /* 0x000fe8000c101108 */
[----:B------:R-:W-:Y:S01]  /*0170*/  STG.E.U8 desc[UR8][R2.64+0x403], RZ ;  /* 0x000403ff02007986 */ /* 0x000fe2000c101108 */
[----:B------:R-:W-:Y:S05]  /*0180*/  EXIT ;  /* 0x000000000000794d */ /* 0x000fea0003800000 */
.L_x_220:
[----:B------:R-:W0:Y:S01]  /*0190*/  S2R R0, SR_TID.X ;  /* 0x0000000000007919 */ /* 0x000e220000002100 */
[----:B------:R-:W1:Y:S01]  /*01a0*/  LDCU.64 UR10, c[0x0][0x388] ;  /* 0x00007100ff0a77ac */ /* 0x000e620008000a00 */
[----:B------:R-:W-:Y:S01]  /*01b0*/  IMAD.U32 R3, RZ, RZ, UR7 ;  /* 0x00000007ff037e24 */ /* 0x000fe2000f8e00ff */
[C---:B0-----:R-:W-:Y:S02]  /*01c0*/  ISETP.LT.U32.AND P0, PT, R0.reuse, UR6, PT ;  /* 0x0000000600007c0c */ /* 0x041fe4000bf01070 */
[C---:B------:R-:W-:Y:S01]  /*01d0*/  IADD3 R2, P1, PT, R0.reuse, UR4, RZ ;  /* 0x0000000400027c10 */ /* 0x040fe2000ff3e0ff */
[----:B------:R-:W-:Y:S01]  /*01e0*/  VIADD R0, R0, 0x100 ;  /* 0x0000010000007836 */ /* 0x000fe20000000000 */
[----:B------:R-:W-:Y:S02]  /*01f0*/  ISETP.GT.U32.AND.EX P0, PT, R3, RZ, PT, P0 ;  /* 0x000000ff0300720c */ /* 0x000fe40003f04100 */
[----:B-1----:R-:W-:Y:S01]  /*0200*/  LEA R4, P2, R2, UR10, 0x2 ;  /* 0x0000000a02047c11 */ /* 0x002fe2000f8410ff */
[----:B------:R-:W-:Y:S01]  /*0210*/  IMAD.X R3, RZ, RZ, UR5, P1 ;  /* 0x00000005ff037e24 */ /* 0x000fe200088e06ff */
[----:B------:R-:W-:Y:S01]  /*0220*/  ISETP.LT.U32.AND P1, PT, R0, UR6, PT ;  /* 0x0000000600007c0c */ /* 0x000fe2000bf21070 */
[----:B------:R-:W-:-:S03]  /*0230*/  IMAD.U32 R0, RZ, RZ, UR7 ;  /* 0x00000007ff007e24 */ /* 0x000fc6000f8e00ff */
[----:B------:R-:W-:Y:S02]  /*0240*/  LEA.HI.X R5, R2, UR11, R3, 0x2, P2 ;  /* 0x0000000b02057c11 */ /* 0x000fe400090f1403 */
[----:B------:R-:W-:-:S03]  /*0250*/  ISETP.GT.U32.AND.EX P1, PT, R0, RZ, PT, P1 ;  /* 0x000000ff0000720c */ /* 0x000fc60003f24110 */
[----:B------:R0:W-:Y:S04]  /*0260*/  @P0 STG.E.U8 desc[UR8][R4.64], RZ ;  /* 0x000000ff04000986 */ /* 0x0001e8000c101108 */
[----:B------:R0:W-:Y:S04]  /*0270*/  @P0 STG.E.U8 desc[UR8][R4.64+0x1], RZ ;  /* 0x000001ff04000986 */ /* 0x0001e8000c101108 */
[----:B------:R0:W-:Y:S04]  /*0280*/  @P0 STG.E.U8 desc[UR8][R4.64+0x2], RZ ;  /* 0x000002ff04000986 */ /* 0x0001e8000c101108 */
[----:B------:R0:W-:Y:S01]  /*0290*/  @P0 STG.E.U8 desc[UR8][R4.64+0x3], RZ ;  /* 0x000003ff04000986 */ /* 0x0001e2000c101108 */
[----:B------:R-:W-:Y:S05]  /*02a0*/  @!P1 EXIT ;  /* 0x000000000000994d */ /* 0x000fea0003800000 */
[----:B------:R-:W-:Y:S04]  /*02b0*/  STG.E.U8 desc[UR8][R4.64+0x400], RZ ;  /* 0x000400ff04007986 */ /* 0x000fe8000c101108 */
[----:B------:R-:W-:Y:S04]  /*02c0*/  STG.E.U8 desc[UR8][R4.64+0x401], RZ ;  /* 0x000401ff04007986 */ /* 0x000fe8000c101108 */
[----:B------:R-:W-:Y:S04]  /*02d0*/  STG.E.U8 desc[UR8][R4.64+0x402], RZ ;  /* 0x000402ff04007986 */ /* 0x000fe8000c101108 */
[----:B------:R-:W-:Y:S01]  /*02e0*/  STG.E.U8 desc[UR8][R4.64+0x403], RZ ;  /* 0x000403ff04007986 */ /* 0x000fe2000c101108 */
[----:B------:R-:W-:Y:S05]  /*02f0*/  EXIT ;  /* 0x000000000000794d */ /* 0x000fea0003800000 */
.L_x_221:
        /* <DEDUP_REMOVED lines=16> */
.L_x_231:


//--------------------- .text._ZN3cub18CUB_300001_SM_10006detail11EmptyKernelIvEEvv --------------------------
	.section	.text._ZN3cub18CUB_300001_SM_10006detail11EmptyKernelIvEEvv,"ax",@progbits
	.align	128
        .global         _ZN3cub18CUB_300001_SM_10006detail11EmptyKernelIvEEvv
        .type           _ZN3cub18CUB_300001_SM_10006detail11EmptyKernelIvEEvv,@function
        .size           _ZN3cub18CUB_300001_SM_10006detail11EmptyKernelIvEEvv,(.L_x_232 - _ZN3cub18CUB_300001_SM_10006detail11EmptyKernelIvEEvv)
        .other          _ZN3cub18CUB_300001_SM_10006detail11EmptyKernelIvEEvv,@"STO_CUDA_ENTRY STV_DEFAULT"
_ZN3cub18CUB_300001_SM_10006detail11EmptyKernelIvEEvv:
.text._ZN3cub18CUB_300001_SM_10006detail11EmptyKernelIvEEvv:
[----:B------:R-:W-:Y:S01]  /*0000*/  LDC R1, c[0x0][0x37c] ;  /* 0x0000df00ff017b82 */ /* 0x000fe20000000800 */
[----:B------:R-:W-:Y:S05]  /*0010*/  EXIT ;  /* 0x000000000000794d */ /* 0x000fea0003800000 */
.L_x_222:
        /* <DEDUP_REMOVED lines=14> */
.L_x_232:


//--------------------- .nv.shared.reserved.0     --------------------------
	.section	.nv.shared.reserved.0,"aw",@nobits
	.weak		__nv_reservedSMEM_offset_0_alias
	.size		__nv_reservedSMEM_offset_0_alias, 0, 64
	.other		__nv_reservedSMEM_offset_0_alias,@"STO_CUDA_RESERVED_SHARED STV_DEFAULT"
__nv_reservedSMEM_offset_0_alias:
	.zero		0
	.zero		64


//--------------------- .nv.global                --------------------------
	.section	.nv.global,"aw",@nobits
.nv.global:
	.type		_ZN34_INTERNAL_e4aff580_4_k_cu_9b6d1fd96thrust24THRUST_300001_SM_1000_NS3seqE,@object
	.size		_ZN34_INTERNAL_e4aff580_4_k_cu_9b6d1fd96thrust24THRUST_300001_SM_1000_NS3seqE,(_ZN34_INTERNAL_e4aff580_4_k_cu_9b6d1fd94cuda3std3__48in_placeE - _ZN34_INTERNAL_e4aff580_4_k_cu_9b6d1fd96thrust24THRUST_300001_SM_1000_NS3seqE)
_ZN34_INTERNAL_e4aff580_4_k_cu_9b6d1fd96thrust24THRUST_300001_SM_1000_NS3seqE:
	.zero		1
	.type		_ZN34_INTERNAL_e4aff580_4_k_cu_9b6d1fd94cuda3std3__48in_placeE,@object
	.size		_ZN34_INTERNAL_e4aff580_4_k_cu_9b6d1fd94cuda3std3__48in_placeE,(_ZN34_INTERNAL_e4aff580_4_k_cu_9b6d1fd94cuda3std6ranges3__45__cpo4sizeE - _ZN34_INTERNAL_e4aff580_4_k_cu_9b6d1fd94cuda3std3__48in_placeE)
_ZN34_INTERNAL_e4aff580_4_k_cu_9b6d1fd94cuda3std3__48in_placeE:
	.zero		1
	.type		_ZN34_INTERNAL_e4aff580_4_k_cu_9b6d1fd94cuda3std6ranges3__45__cpo4sizeE,@object
	.size		_ZN34_INTERNAL_e4aff580_4_k_cu_9b6d1fd94cuda3std6ranges3__45__cpo4sizeE,(_ZN34_INTERNAL_e4aff580_4_k_cu_9b6d1fd96thrust24THRUST_300001_SM_1000_NS12placeholders2_3E - _ZN34_INTERNAL_e4aff580_4_k_cu_9b6d1fd94cuda3std6ranges3__45__cpo4sizeE)
_ZN34_INTERNAL_e4aff580_4_k_cu_9b6d1fd94cuda3std6ranges3__45__cpo4sizeE:
	.zero		1
	.type		_ZN34_INTERNAL_e4aff580_4_k_cu_9b6d1fd96thrust24THRUST_300001_SM_1000_NS12placeholders2_3E,@object
	.size		_ZN34_INTERNAL_e4aff580_4_k_cu_9b6d1fd96thrust24THRUST_300001_SM_1000_NS12placeholders2_3E,(_ZN34_INTERNAL_e4aff580_4_k_cu_9b6d1fd94cuda3std3__45__cpo6cbeginE - _ZN34_INTERNAL_e4aff580_4_k_cu_9b6d1fd96thrust24THRUST_300001_SM_1000_NS12placeholders2_3E)
_ZN34_INTERNAL_e4aff580_4_k_cu_9b6d1fd96thrust24THRUST_300001_SM_1000_NS12placeholders2_3E:
	.zero		1
	.type		_ZN34_INTERNAL_e4aff580_4_k_cu_9b6d1fd94cuda3std3__45__cpo6cbeginE,@object
	.size		_ZN34_INTERNAL_e4aff580_4_k_cu_9b6d1fd94cuda3std3__45__cpo6cbeginE,(_ZN34_INTERNAL_e4aff580_4_k_cu_9b6d1fd94cuda3std6ranges3__45__cpo6cbeginE - _ZN34_INTERNAL_e4aff580_4_k_cu_9b6d1fd94cuda3std3__45__cpo6cbeginE)
_ZN34_INTERNAL_e4aff580_4_k_cu_9b6d1fd94cuda3std3__45__cpo6cbeginE:
	.zero		1
	.type		_ZN34_INTERNAL_e4aff580_4_k_cu_9b6d1fd94cuda3std6ranges3__45__cpo6cbeginE,@object
	.size		_ZN34_INTERNAL_e4aff580_4_k_cu_9b6d1fd94cuda3std6ranges3__45__cpo6cbeginE,(_ZN34_INTERNAL_e4aff580_4_k_cu_9b6d1fd96thrust24THRUST_300001_SM_1000_NS12placeholders2_7E - _ZN34_INTERNAL_e4aff580_4_k_cu_9b6d1fd94cuda3std6ranges3__45__cpo6cbeginE)
_ZN34_INTERNAL_e4aff580_4_k_cu_9b6d1fd94cuda3std6ranges3__45__cpo6cbeginE:
	.zero		1
	.type		_ZN34_INTERNAL_e4aff580_4_k_cu_9b6d1fd96thrust24THRUST_300001_SM_1000_NS12placeholders2_7E,@object
	.size		_ZN34_INTERNAL_e4aff580_4_k_cu_9b6d1fd96thrust24THRUST_300001_SM_1000_NS12placeholders2_7E,(_ZN34_INTERNAL_e4aff580_4_k_cu_9b6d1fd94cuda3std3__45__cpo7crbeginE - _ZN34_INTERNAL_e4aff580_4_k_cu_9b6d1fd96thrust24THRUST_300001_SM_1000_NS12placeholders2_7E)
_ZN34_INTERNAL_e4aff580_4_k_cu_9b6d1fd96thrust24THRUST_300001_SM_1000_NS12placeholders2_7E:
	.zero		1
	.type		_ZN34_INTERNAL_e4aff580_4_k_cu_9b6d1fd94cuda3std3__45__cpo7crbeginE,@object
	.size		_ZN34_INTERNAL_e4aff580_4_k_cu_9b6d1fd94cuda3std3__45__cpo7crbeginE,(_ZN34_INTERNAL_e4aff580_4_k_cu_9b6d1fd94cuda3std6ranges3__45__cpo4nextE - _ZN34_INTERNAL_e4aff580_4_k_cu_9b6d1fd94cuda3std3__45__cpo7crbeginE)
_ZN34_INTERNAL_e4aff580_4_k_cu_9b6d1fd94cuda3std3__45__cpo7crbeginE:
	.zero		1
	.type		_ZN34_INTERNAL_e4aff580_4_k_cu_9b6d1fd94cuda3std6ranges3__45__cpo4nextE,@object
	.size		_ZN34_INTERNAL_e4aff580_4_k_cu_9b6d1fd94cuda3std6ranges3__45__cpo4nextE,(_ZN34_INTERNAL_e4aff580_4_k_cu_9b6d1fd94cuda3std6ranges3__45__cpo4swapE - _ZN34_INTERNAL_e4aff580_4_k_cu_9b6d1fd94cuda3std6ranges3__45__cpo4nextE)
_ZN34_INTERNAL_e4aff580_4_k_cu_9b6d1fd94cuda3std6ranges3__45__cpo4nextE:
	.zero		1
	.type		_ZN34_INTERNAL_e4aff580_4_k_cu_9b6d1fd94cuda3std6ranges3__45__cpo4swapE,@object
	.size		_ZN34_INTERNAL_e4aff580_4_k_cu_9b6d1fd94cuda3std6ranges3__45__cpo4swapE,(_ZN34_INTERNAL_e4aff580_4_k_cu_9b6d1fd96thrust24THRUST_300001_SM_1000_NS8cuda_cub10par_nosyncE - _ZN34_INTERNAL_e4aff580_4_k_cu_9b6d1fd94cuda3std6ranges3__45__cpo4swapE)
_ZN34_INTERNAL_e4aff580_4_k_cu_9b6d1fd94cuda3std6ranges3__45__cpo4swapE:
	.zero		1
	.type		_ZN34_INTERNAL_e4aff580_4_k_cu_9b6d1fd96thrust24THRUST_300001_SM_1000_NS8cuda_cub10par_nosyncE,@object
	.size		_ZN34_INTERNAL_e4aff580_4_k_cu_9b6d1fd96thrust24THRUST_300001_SM_1000_NS8cuda_cub10par_nosyncE,(_ZN34_INTERNAL_e4aff580_4_k_cu_9b6d1fd96thrust24THRUST_300001_SM_1000_NS12placeholders2_9E - _ZN34_INTERNAL_e4aff580_4_k_cu_9b6d1fd96thrust24THRUST_300001_SM_1000_NS8cuda_cub10par_nosyncE)
_ZN34_INTERNAL_e4aff580_4_k_cu_9b6d1fd96thrust24THRUST_300001_SM_1000_NS8cuda_cub10par_nosyncE:
	.zero		1
	.type		_ZN34_INTERNAL_e4aff580_4_k_cu_9b6d1fd96thrust24THRUST_300001_SM_1000_NS12placeholders2_9E,@object
	.size		_ZN34_INTERNAL_e4aff580_4_k_cu_9b6d1fd96thrust24THRUST_300001_SM_1000_NS12placeholders2_9E,(_ZN34_INTERNAL_e4aff580_4_k_cu_9b6d1fd94cuda3std3__436_GLOBAL__N__e4aff580_4_k_cu_9b6d1fd96ignoreE - _ZN34_INTERNAL_e4aff580_4_k_cu_9b6d1fd96thrust24THRUST_300001_SM_1000_NS12placeholders2_9E)
_ZN34_INTERNAL_e4aff580_4_k_cu_9b6d1fd96thrust24THRUST_300001_SM_1000_NS12placeholders2_9E:
	.zero		1
	.type		_ZN34_INTERNAL_e4aff580_4_k_cu_9b6d1fd94cuda3std3__436_GLOBAL__N__e4aff580_4_k_cu_9b6d1fd96ignoreE,@object
	.size		_ZN34_INTERNAL_e4aff580_4_k_cu_9b6d1fd94cuda3std3__436_GLOBAL__N__e4aff580_4_k_cu_9b6d1fd96ignoreE,(_ZN34_INTERNAL_e4aff580_4_k_cu_9b6d1fd94cuda3std6ranges3__45__cpo4dataE - _ZN34_INTERNAL_e4aff580_4_k_cu_9b6d1fd94cuda3std3__436_GLOBAL__N__e4aff580_4_k_cu_9b6d1fd96ignoreE)
_ZN34_INTERNAL_e4aff580_4_k_cu_9b6d1fd94cuda3std3__436_GLOBAL__N__e4aff580_4_k_cu_9b6d1fd96ignoreE:
	.zero		1
	.type		_ZN34_INTERNAL_e4aff580_4_k_cu_9b6d1fd94cuda3std6ranges3__45__cpo4dataE,@object
	.size		_ZN34_INTERNAL_e4aff580_4_k_cu_9b6d1fd94cuda3std6ranges3__45__cpo4dataE,(_ZN34_INTERNAL_e4aff580_4_k_cu_9b6d1fd96thrust24THRUST_300001_SM_1000_NS12placeholders2_1E - _ZN34_INTERNAL_e4aff580_4_k_cu_9b6d1fd94cuda3std6ranges3__45__cpo4dataE)
_ZN34_INTERNAL_e4aff580_4_k_cu_9b6d1fd94cuda3std6ranges3__45__cpo4dataE:
	.zero		1
	.type		_ZN34_INTERNAL_e4aff580_4_k_cu_9b6d1fd96thrust24THRUST_300001_SM_1000_NS12placeholders2_1E,@object
	.size		_ZN34_INTERNAL_e4aff580_4_k_cu_9b6d1fd96thrust24THRUST_300001_SM_1000_NS12placeholders2_1E,(_ZN34_INTERNAL_e4aff580_4_k_cu_9b6d1fd94cuda3std3__45__cpo5beginE - _ZN34_INTERNAL_e4aff580_4_k_cu_9b6d1fd96thrust24THRUST_300001_SM_1000_NS12placeholders2_1E)
_ZN34_INTERNAL_e4aff580_4_k_cu_9b6d1fd96thrust24THRUST_300001_SM_1000_NS12placeholders2_1E:
	.zero		1
	.type		_ZN34_INTERNAL_e4aff580_4_k_cu_9b6d1fd94cuda3std3__45__cpo5beginE,@object
	.size		_ZN34_INTERNAL_e4aff580_4_k_cu_9b6d1fd94cuda3std3__45__cpo5beginE,(_ZN34_INTERNAL_e4aff580_4_k_cu_9b6d1fd94cuda3std6ranges3__45__cpo5beginE - _ZN34_INTERNAL_e4aff580_4_k_cu_9b6d1fd94cuda3std3__45__cpo5beginE)
_ZN34_INTERNAL_e4aff580_4_k_cu_9b6d1fd94cuda3std3__45__cpo5beginE:
	.zero		1
	.type		_ZN34_INTERNAL_e4aff580_4_k_cu_9b6d1fd94cuda3std6ranges3__45__cpo5beginE,@object
	.size		_ZN34_INTERNAL_e4aff580_4_k_cu_9b6d1fd94cuda3std6ranges3__45__cpo5beginE,(_ZN34_INTERNAL_e4aff580_4_k_cu_9b6d1fd96thrust24THRUST_300001_SM_1000_NS12placeholders2_5E - _ZN34_INTERNAL_e4aff580_4_k_cu_9b6d1fd94cuda3std6ranges3__45__cpo5beginE)
_ZN34_INTERNAL_e4aff580_4_k_cu_9b6d1fd94cuda3std6ranges3__45__cpo5beginE:
	.zero		1
	.type		_ZN34_INTERNAL_e4aff580_4_k_cu_9b6d1fd96thrust24THRUST_300001_SM_1000_NS12placeholders2_5E,@object
	.size		_ZN34_INTERNAL_e4aff580_4_k_cu_9b6d1fd96thrust24THRUST_300001_SM_1000_NS12placeholders2_5E,(_ZN34_INTERNAL_e4aff580_4_k_cu_9b6d1fd94cuda3std3__45__cpo6rbeginE - _ZN34_INTERNAL_e4aff580_4_k_cu_9b6d1fd96thrust24THRUST_300001_SM_1000_NS12placeholders2_5E)
_ZN34_INTERNAL_e4aff580_4_k_cu_9b6d1fd96thrust24THRUST_300001_SM_1000_NS12placeholders2_5E:
	.zero		1
	.type		_ZN34_INTERNAL_e4aff580_4_k_cu_9b6d1fd94cuda3std3__45__cpo6rbeginE,@object
	.size		_ZN34_INTERNAL_e4aff580_4_k_cu_9b6d1fd94cuda3std3__45__cpo6rbeginE,(_ZN34_INTERNAL_e4aff580_4_k_cu_9b6d1fd94cuda3std6ranges3__45__cpo7advanceE - _ZN34_INTERNAL_e4aff580_4_k_cu_9b6d1fd94cuda3std3__45__cpo6rbeginE)
_ZN34_INTERNAL_e4aff580_4_k_cu_9b6d1fd94cuda3std3__45__cpo6rbeginE:
	.zero		1
	.type		_ZN34_INTERNAL_e4aff580_4_k_cu_9b6d1fd94cuda3std6ranges3__45__cpo7advanceE,@object
	.size		_ZN34_INTERNAL_e4aff580_4_k_cu_9b6d1fd94cuda3std6ranges3__45__cpo7advanceE,(_ZN34_INTERNAL_e4aff580_4_k_cu_9b6d1fd94cuda3std3__47nulloptE - _ZN34_INTERNAL_e4aff580_4_k_cu_9b6d1fd94cuda3std6ranges3__45__cpo7advanceE)
_ZN34_INTERNAL_e4aff580_4_k_cu_9b6d1fd94cuda3std6ranges3__45__cpo7advanceE:
	.zero		1
	.type		_ZN34_INTERNAL_e4aff580_4_k_cu_9b6d1fd94cuda3std3__47nulloptE,@object
	.size		_ZN34_INTERNAL_e4aff580_4_k_cu_9b6d1fd94cuda3std3__47nulloptE,(_ZN34_INTERNAL_e4aff580_4_k_cu_9b6d1fd94cuda3std6ranges3__45__cpo8distanceE - _ZN34_INTERNAL_e4aff580_4_k_cu_9b6d1fd94cuda3std3__47nulloptE)
_ZN34_INTERNAL_e4aff580_4_k_cu_9b6d1fd94cuda3std3__47nulloptE:
	.zero		1
	.type		_ZN34_INTERNAL_e4aff580_4_k_cu_9b6d1fd94cuda3std6ranges3__45__cpo8distanceE,@object
	.size		_ZN34_INTERNAL_e4aff580_4_k_cu_9b6d1fd94cuda3std6ranges3__45__cpo8distanceE,(_ZN34_INTERNAL_e4aff580_4_k_cu_9b6d1fd96thrust24THRUST_300001_SM_1000_NS12placeholders3_10E - _ZN34_INTERNAL_e4aff580_4_k_cu_9b6d1fd94cuda3std6ranges3__45__cpo8distanceE)
_ZN34_INTERNAL_e4aff580_4_k_cu_9b6d1fd94cuda3std6ranges3__45__cpo8distanceE:
	.zero		1
	.type		_ZN34_INTERNAL_e4aff580_4_k_cu_9b6d1fd96thrust24THRUST_300001_SM_1000_NS12placeholders3_10E,@object
	.size		_ZN34_INTERNAL_e4aff580_4_k_cu_9b6d1fd96thrust24THRUST_300001_SM_1000_NS12placeholders3_10E,(_ZN34_INTERNAL_e4aff580_4_k_cu_9b6d1fd94cuda3std3__419piecewise_constructE - _ZN34_INTERNAL_e4aff580_4_k_cu_9b6d1fd96thrust24THRUST_300001_SM_1000_NS12placeholders3_10E)
_ZN34_INTERNAL_e4aff580_4_k_cu_9b6d1fd96thrust24THRUST_300001_SM_1000_NS12placeholders3_10E:
	.zero		1
	.type		_ZN34_INTERNAL_e4aff580_4_k_cu_9b6d1fd94cuda3std3__419piecewise_constructE,@object
	.size		_ZN34_INTERNAL_e4aff580_4_k_cu_9b6d1fd94cuda3std3__419piecewise_constructE,(_ZN34_INTERNAL_e4aff580_4_k_cu_9b6d1fd94cuda3std6ranges3__45__cpo5cdataE - _ZN34_INTERNAL_e4aff580_4_k_cu_9b6d1fd94cuda3std3__419piecewise_constructE)
_ZN34_INTERNAL_e4aff580_4_k_cu_9b6d1fd94cuda3std3__419piecewise_constructE:
	.zero		1
	.type		_ZN34_INTERNAL_e4aff580_4_k_cu_9b6d1fd94cuda3std6ranges3__45__cpo5cdataE,@object
	.size		_ZN34_INTERNAL_e4aff580_4_k_cu_9b6d1fd94cuda3std6ranges3__45__cpo5cdataE,(_ZN34_INTERNAL_e4aff580_4_k_cu_9b6d1fd96thrust24THRUST_300001_SM_1000_NS12placeholders2_2E - _ZN34_INTERNAL_e4aff580_4_k_cu_9b6d1fd94cuda3std6ranges3__45__cpo5cdataE)
_ZN34_INTERNAL_e4aff580_4_k_cu_9b6d1fd94cuda3std6ranges3__45__cpo5cdataE:
	.zero		1
	.type		_ZN34_INTERNAL_e4aff580_4_k_cu_9b6d1fd96thrust24THRUST_300001_SM_1000_NS12placeholders2_2E,@object
	.size		_ZN34_INTERNAL_e4aff580_4_k_cu_9b6d1fd96thrust24THRUST_300001_SM_1000_NS12placeholders2_2E,(_ZN34_INTERNAL_e4aff580_4_k_cu_9b6d1fd94cuda3std3__45__cpo3endE - _ZN34_INTERNAL_e4aff580_4_k_cu_9b6d1fd96thrust24THRUST_300001_SM_1000_NS12placeholders2_2E)
_ZN34_INTERNAL_e4aff580_4_k_cu_9b6d1fd96thrust24THRUST_300001_SM_1000_NS12placeholders2_2E:
	.zero		1
	.type		_ZN34_INTERNAL_e4aff580_4_k_cu_9b6d1fd94cuda3std3__45__cpo3endE,@object
	.size		_ZN34_INTERNAL_e4aff580_4_k_cu_9b6d1fd94cuda3std3__45__cpo3endE,(_ZN34_INTERNAL_e4aff580_4_k_cu_9b6d1fd94cuda3std6ranges3__45__cpo3endE - _ZN34_INTERNAL_e4aff580_4_k_cu_9b6d1fd94cuda3std3__45__cpo3endE)
_ZN34_INTERNAL_e4aff580_4_k_cu_9b6d1fd94cuda3std3__45__cpo3endE:
	.zero		1
	.type		_ZN34_INTERNAL_e4aff580_4_k_cu_9b6d1fd94cuda3std6ranges3__45__cpo3endE,@object
	.size		_ZN34_INTERNAL_e4aff580_4_k_cu_9b6d1fd94cuda3std6ranges3__45__cpo3endE,(_ZN34_INTERNAL_e4aff580_4_k_cu_9b6d1fd96thrust24THRUST_300001_SM_1000_NS12placeholders2_6E - _ZN34_INTERNAL_e4aff580_4_k_cu_9b6d1fd94cuda3std6ranges3__45__cpo3endE)
_ZN34_INTERNAL_e4aff580_4_k_cu_9b6d1fd94cuda3std6ranges3__45__cpo3endE:
	.zero		1
	.type		_ZN34_INTERNAL_e4aff580_4_k_cu_9b6d1fd96thrust24THRUST_300001_SM_1000_NS12placeholders2_6E,@object
	.size		_ZN34_INTERNAL_e4aff580_4_k_cu_9b6d1fd96thrust24THRUST_300001_SM_1000_NS12placeholders2_6E,(_ZN34_INTERNAL_e4aff580_4_k_cu_9b6d1fd94cuda3std3__45__cpo4rendE - _ZN34_INTERNAL_e4aff580_4_k_cu_9b6d1fd96thrust24THRUST_300001_SM_1000_NS12placeholders2_6E)
_ZN34_INTERNAL_e4aff580_4_k_cu_9b6d1fd96thrust24THRUST_300001_SM_1000_NS12placeholders2_6E:
	.zero		1
	.type		_ZN34_INTERNAL_e4aff580_4_k_cu_9b6d1fd94cuda3std3__45__cpo4rendE,@object
	.size		_ZN34_INTERNAL_e4aff580_4_k_cu_9b6d1fd94cuda3std3__45__cpo4rendE,(_ZN34_INTERNAL_e4aff580_4_k_cu_9b6d1fd94cuda3std6ranges3__45__cpo9iter_swapE - _ZN34_INTERNAL_e4aff580_4_k_cu_9b6d1fd94cuda3std3__45__cpo4rendE)
_ZN34_INTERNAL_e4aff580_4_k_cu_9b6d1fd94cuda3std3__45__cpo4rendE:
	.zero		1
	.type		_ZN34_INTERNAL_e4aff580_4_k_cu_9b6d1fd94cuda3std6ranges3__45__cpo9iter_swapE,@object
	.size		_ZN34_INTERNAL_e4aff580_4_k_cu_9b6d1fd94cuda3std6ranges3__45__cpo9iter_swapE,(_ZN34_INTERNAL_e4aff580_4_k_cu_9b6d1fd94cuda3std3__48unexpectE - _ZN34_INTERNAL_e4aff580_4_k_cu_9b6d1fd94cuda3std6ranges3__45__cpo9iter_swapE)
_ZN34_INTERNAL_e4aff580_4_k_cu_9b6d1fd94cuda3std6ranges3__45__cpo9iter_swapE:
	.zero		1
	.type		_ZN34_INTERNAL_e4aff580_4_k_cu_9b6d1fd94cuda3std3__48unexpectE,@object
	.size		_ZN34_INTERNAL_e4aff580_4_k_cu_9b6d1fd94cuda3std3__48unexpectE,(_ZN34_INTERNAL_e4aff580_4_k_cu_9b6d1fd96thrust24THRUST_300001_SM_1000_NS8cuda_cub3parE - _ZN34_INTERNAL_e4aff580_4_k_cu_9b6d1fd94cuda3std3__48unexpectE)
_ZN34_INTERNAL_e4aff580_4_k_cu_9b6d1fd94cuda3std3__48unexpectE:
	.zero		1
	.type		_ZN34_INTERNAL_e4aff580_4_k_cu_9b6d1fd96thrust24THRUST_300001_SM_1000_NS8cuda_cub3parE,@object
	.size		_ZN34_INTERNAL_e4aff580_4_k_cu_9b6d1fd96thrust24THRUST_300001_SM_1000_NS8cuda_cub3parE,(_ZN34_INTERNAL_e4aff580_4_k_cu_9b6d1fd96thrust24THRUST_300001_SM_1000_NS12placeholders2_4E - _ZN34_INTERNAL_e4aff580_4_k_cu_9b6d1fd96thrust24THRUST_300001_SM_1000_NS8cuda_cub3parE)
_ZN34_INTERNAL_e4aff580_4_k_cu_9b6d1fd96thrust24THRUST_300001_SM_1000_NS8cuda_cub3parE:
	.zero		1
	.type		_ZN34_INTERNAL_e4aff580_4_k_cu_9b6d1fd96thrust24THRUST_300001_SM_1000_NS12placeholders2_4E,@object
	.size		_ZN34_INTERNAL_e4aff580_4_k_cu_9b6d1fd96thrust24THRUST_300001_SM_1000_NS12placeholders2_4E,(_ZN34_INTERNAL_e4aff580_4_k_cu_9b6d1fd94cuda3std3__45__cpo4cendE - _ZN34_INTERNAL_e4aff580_4_k_cu_9b6d1fd96thrust24THRUST_300001_SM_1000_NS12placeholders2_4E)
_ZN34_INTERNAL_e4aff580_4_k_cu_9b6d1fd96thrust24THRUST_300001_SM_1000_NS12placeholders2_4E:
	.zero		1
	.type		_ZN34_INTERNAL_e4aff580_4_k_cu_9b6d1fd94cuda3std3__45__cpo4cendE,@object
	.size		_ZN34_INTERNAL_e4aff580_4_k_cu_9b6d1fd94cuda3std3__45__cpo4cendE,(_ZN34_INTERNAL_e4aff580_4_k_cu_9b6d1fd94cuda3std6ranges3__45__cpo4cendE - _ZN34_INTERNAL_e4aff580_4_k_cu_9b6d1fd94cuda3std3__45__cpo4cendE)
_ZN34_INTERNAL_e4aff580_4_k_cu_9b6d1fd94cuda3std3__45__cpo4cendE:
	.zero		1
	.type		_ZN34_INTERNAL_e4aff580_4_k_cu_9b6d1fd94cuda3std6ranges3__45__cpo4cendE,@object
	.size		_ZN34_INTERNAL_e4aff580_4_k_cu_9b6d1fd94cuda3std6ranges3__45__cpo4cendE,(_ZN34_INTERNAL_e4aff580_4_k_cu_9b6d1fd94cuda3std3__420unreachable_sentinelE - _ZN34_INTERNAL_e4aff580_4_k_cu_9b6d1fd94cuda3std6ranges3__45__cpo4cendE)
_ZN34_INTERNAL_e4aff580_4_k_cu_9b6d1fd94cuda3std6ranges3__45__cpo4cendE:
	.zero		1
	.type		_ZN34_INTERNAL_e4aff580_4_k_cu_9b6d1fd94cuda3std3__420unreachable_sentinelE,@object
	.size		_ZN34_INTERNAL_e4aff580_4_k_cu_9b6d1fd94cuda3std3__420unreachable_sentinelE,(_ZN34_INTERNAL_e4aff580_4_k_cu_9b6d1fd94cuda3std6ranges3__45__cpo5ssizeE - _ZN34_INTERNAL_e4aff580_4_k_cu_9b6d1fd94cuda3std3__420unreachable_sentinelE)
_ZN34_INTERNAL_e4aff580_4_k_cu_9b6d1fd94cuda3std3__420unreachable_sentinelE:
	.zero		1
	.type		_ZN34_INTERNAL_e4aff580_4_k_cu_9b6d1fd94cuda3std6ranges3__45__cpo5ssizeE,@object
	.size		_ZN34_INTERNAL_e4aff580_4_k_cu_9b6d1fd94cuda3std6ranges3__45__cpo5ssizeE,(_ZN34_INTERNAL_e4aff580_4_k_cu_9b6d1fd96thrust24THRUST_300001_SM_1000_NS12placeholders2_8E - _ZN34_INTERNAL_e4aff580_4_k_cu_9b6d1fd94cuda3std6ranges3__45__cpo5ssizeE)
_ZN34_INTERNAL_e4aff580_4_k_cu_9b6d1fd94cuda3std6ranges3__45__cpo5ssizeE:
	.zero		1
	.type		_ZN34_INTERNAL_e4aff580_4_k_cu_9b6d1fd96thrust24THRUST_300001_SM_1000_NS12placeholders2_8E,@object
	.size		_ZN34_INTERNAL_e4aff580_4_k_cu_9b6d1fd96thrust24THRUST_300001_SM_1000_NS12placeholders2_8E,(_ZN34_INTERNAL_e4aff580_4_k_cu_9b6d1fd94cuda3std3__45__cpo5crendE - _ZN34_INTERNAL_e4aff580_4_k_cu_9b6d1fd96thrust24THRUST_300001_SM_1000_NS12placeholders2_8E)
_ZN34_INTERNAL_e4aff580_4_k_cu_9b6d1fd96thrust24THRUST_300001_SM_1000_NS12placeholders2_8E:
	.zero		1
	.type		_ZN34_INTERNAL_e4aff580_4_k_cu_9b6d1fd94cuda3std3__45__cpo5crendE,@object
	.size		_ZN34_INTERNAL_e4aff580_4_k_cu_9b6d1fd94cuda3std3__45__cpo5crendE,(_ZN34_INTERNAL_e4aff580_4_k_cu_9b6d1fd94cuda3std6ranges3__45__cpo4prevE - _ZN34_INTERNAL_e4aff580_4_k_cu_9b6d1fd94cuda3std3__45__cpo5crendE)
_ZN34_INTERNAL_e4aff580_4_k_cu_9b6d1fd94cuda3std3__45__cpo5crendE:
	.zero		1
	.type		_ZN34_INTERNAL_e4aff580_4_k_cu_9b6d1fd94cuda3std6ranges3__45__cpo4prevE,@object
	.size		_ZN34_INTERNAL_e4aff580_4_k_cu_9b6d1fd94cuda3std6ranges3__45__cpo4prevE,(_ZN34_INTERNAL_e4aff580_4_k_cu_9b6d1fd94cuda3std6ranges3__45__cpo9iter_moveE - _ZN34_INTERNAL_e4aff580_4_k_cu_9b6d1fd94cuda3std6ranges3__45__cpo4prevE)
_ZN34_INTERNAL_e4aff580_4_k_cu_9b6d1fd94cuda3std6ranges3__45__cpo4prevE:
	.zero		1
	.type		_ZN34_INTERNAL_e4aff580_4_k_cu_9b6d1fd94cuda3std6ranges3__45__cpo9iter_moveE,@object
	.size		_ZN34_INTERNAL_e4aff580_4_k_cu_9b6d1fd94cuda3std6ranges3__45__cpo9iter_moveE,(_ZN34_INTERNAL_e4aff580_4_k_cu_9b6d1fd96thrust24THRUST_300001_SM_1000_NS6system6detail10sequential3seqE - _ZN34_INTERNAL_e4aff580_4_k_cu_9b6d1fd94cuda3std6ranges3__45__cpo9iter_moveE)
_ZN34_INTERNAL_e4aff580_4_k_cu_9b6d1fd94cuda3std6ranges3__45__cpo9iter_moveE:
	.zero		1
	.type		_ZN34_INTERNAL_e4aff580_4_k_cu_9b6d1fd96thrust24THRUST_300001_SM_1000_NS6system6detail10sequential3seqE,@object
	.size		_ZN34_INTERNAL_e4aff580_4_k_cu_9b6d1fd96thrust24THRUST_300001_SM_1000_NS6system6detail10sequential3seqE,(.L_31 - _ZN34_INTERNAL_e4aff580_4_k_cu_9b6d1fd96thrust24THRUST_300001_SM_1000_NS6system6detail10sequential3seqE)
_ZN34_INTERNAL_e4aff580_4_k_cu_9b6d1fd96thrust24THRUST_300001_SM_1000_NS6system6detail10sequential3seqE:
	.zero		1
.L_31:


//--------------------- .nv.constant0._ZN3cub18CUB_300001_SM_10006detail9transform16transform_kernelINS2_10policy_hubILb1EN4cuda3std3__45tupleIJN6thrust24THRUST_300001_SM_1000_NS6detail15normal_iteratorINSA_10device_ptrIiEEEEEEEE10policy1000El15CalculateBitmapNSC_INSD_INS8_IJhhhhEEEEEEEJPiEEEvT0_iT1_T2_DpNS2_10kernel_argIT3_EE --------------------------
	.section	.nv.constant0._ZN3cub18CUB_300001_SM_10006detail9transform16transform_kernelINS2_10policy_hubILb1EN4cuda3std3__45tupleIJN6thrust24THRUST_300001_SM_1000_NS6detail15normal_iteratorINSA_10device_ptrIiEEEEEEEE10policy1000El15CalculateBitmapNSC_INSD_INS8_IJhhhhEEEEEEEJPiEEEvT0_iT1_T2_DpNS2_10kernel_argIT3_EE,"a",@progbits
	.sectionflags	@""
	.align	4
.nv.constant0._ZN3cub18CUB_300001_SM_10006detail9transform16transform_kernelINS2_10policy_hubILb1EN4cuda3std3__45tupleIJN6thrust24THRUST_300001_SM_1000_NS6detail15normal_iteratorINSA_10device_ptrIiEEEEEEEE10policy1000El15CalculateBitmapNSC_INSD_INS8_IJhhhhEEEEEEEJPiEEEvT0_iT1_T2_DpNS2_10kernel_argIT3_EE:
	.zero		944


//--------------------- .nv.constant0._ZN3cub18CUB_300001_SM_10006detail9transform16transform_kernelINS2_10policy_hubILb1EN4cuda3std3__45tupleIJN6thrust24THRUST_300001_SM_1000_NS6detail15normal_iteratorINSA_10device_ptrIiEEEEEEEE10policy1000Ei15CalculateBitmapNSC_INSD_INS8_IJhhhhEEEEEEEJPiEEEvT0_iT1_T2_DpNS2_10kernel_argIT3_EE --------------------------
	.section	.nv.constant0._ZN3cub18CUB_300001_SM_10006detail9transform16transform_kernelINS2_10policy_hubILb1EN4cuda3std3__45tupleIJN6thrust24THRUST_300001_SM_1000_NS6detail15normal_iteratorINSA_10device_ptrIiEEEEEEEE10policy1000Ei15CalculateBitmapNSC_INSD_INS8_IJhhhhEEEEEEEJPiEEEvT0_iT1_T2_DpNS2_10kernel_argIT3_EE,"a",@progbits
	.sectionflags	@""
	.align	4
.nv.constant0._ZN3cub18CUB_300001_SM_10006detail9transform16transform_kernelINS2_10policy_hubILb1EN4cuda3std3__45tupleIJN6thrust24THRUST_300001_SM_1000_NS6detail15normal_iteratorINSA_10device_ptrIiEEEEEEEE10policy1000Ei15CalculateBitmapNSC_INSD_INS8_IJhhhhEEEEEEEJPiEEEvT0_iT1_T2_DpNS2_10kernel_argIT3_EE:
	.zero		936


//--------------------- .nv.constant0._ZN3cub18CUB_300001_SM_10006detail8for_each13static_kernelINS2_12policy_hub_t12policy_500_tElN6thrust24THRUST_300001_SM_1000_NS8cuda_cub10__tabulate7functorINS7_6detail15normal_iteratorINS7_10device_ptrIiEEEENS7_6system6detail7generic6detail22compute_sequence_valueIivEElEEEEvT0_T1_ --------------------------
	.section	.nv.constant0._ZN3cub18CUB_300001_SM_10006detail8for_each13static_kernelINS2_12policy_hub_t12policy_500_tElN6thrust24THRUST_300001_SM_1000_NS8cuda_cub10__tabulate7functorINS7_6detail15normal_iteratorINS7_10device_ptrIiEEEENS7_6system6detail7generic6detail22compute_sequence_valueIivEElEEEEvT0_T1_,"a",@progbits
	.sectionflags	@""
	.align	4
.nv.constant0._ZN3cub18CUB_300001_SM_10006detail8for_each13static_kernelINS2_12policy_hub_t12policy_500_tElN6thrust24THRUST_300001_SM_1000_NS8cuda_cub10__tabulate7functorINS7_6detail15normal_iteratorINS7_10device_ptrIiEEEENS7_6system6detail7generic6detail22compute_sequence_valueIivEElEEEEvT0_T1_:
	.zero		920


//--------------------- .nv.constant0._ZN3cub18CUB_300001_SM_10006detail8for_each13static_kernelINS2_12policy_hub_t12policy_500_tEmN6thrust24THRUST_300001_SM_1000_NS8cuda_cub20__uninitialized_fill7functorINS7_10device_ptrIiEEiEEEEvT0_T1_ --------------------------
	.section	.nv.constant0._ZN3cub18CUB_300001_SM_10006detail8for_each13static_kernelINS2_12policy_hub_t12policy_500_tEmN6thrust24THRUST_300001_SM_1000_NS8cuda_cub20__uninitialized_fill7functorINS7_10device_ptrIiEEiEEEEvT0_T1_,"a",@progbits
	.sectionflags	@""
	.align	4
.nv.constant0._ZN3cub18CUB_300001_SM_10006detail8for_each13static_kernelINS2_12policy_hub_t12policy_500_tEmN6thrust24THRUST_300001_SM_1000_NS8cuda_cub20__uninitialized_fill7functorINS7_10device_ptrIiEEiEEEEvT0_T1_:
	.zero		920


//--------------------- .nv.constant0._ZN3cub18CUB_300001_SM_10006detail8for_each13static_kernelINS2_12policy_hub_t12policy_500_tEmNS2_12op_wrapper_tImN6thrust24THRUST_300001_SM_1000_NS6detail23allocator_traits_detail24construct1_via_allocatorINS8_16device_allocatorIN4cuda3std3__45tupleIJhhhhEEEEEEENS8_10device_ptrISH_EEEEEEvT0_T1_ --------------------------
	.section	.nv.constant0._ZN3cub18CUB_300001_SM_10006detail8for_each13static_kernelINS2_12policy_hub_t12policy_500_tEmNS2_12op_wrapper_tImN6thrust24THRUST_300001_SM_1000_NS6detail23allocator_traits_detail24construct1_via_allocatorINS8_16device_allocatorIN4cuda3std3__45tupleIJhhhhEEEEEEENS8_10device_ptrISH_EEEEEEvT0_T1_,"a",@progbits
	.sectionflags	@""
	.align	4
.nv.constant0._ZN3cub18CUB_300001_SM_10006detail8for_each13static_kernelINS2_12policy_hub_t12policy_500_tEmNS2_12op_wrapper_tImN6thrust24THRUST_300001_SM_1000_NS6detail23allocator_traits_detail24construct1_via_allocatorINS8_16device_allocatorIN4cuda3std3__45tupleIJhhhhEEEEEEENS8_10device_ptrISH_EEEEEEvT0_T1_:
	.zero		920


//--------------------- .nv.constant0._ZN3cub18CUB_300001_SM_10006detail11EmptyKernelIvEEvv --------------------------
	.section	.nv.constant0._ZN3cub18CUB_300001_SM_10006detail11EmptyKernelIvEEvv,"a",@progbits
	.sectionflags	@""
	.align	4
.nv.constant0._ZN3cub18CUB_300001_SM_10006detail11EmptyKernelIvEEvv:
	.zero		896


//--------------------- SYMBOLS --------------------------

	.type		.nv.reservedSmem.offset0,@object
	.size		.nv.reservedSmem.offset0,0x4
